	.target	sm_90a

	.elftype	@"ET_EXEC"


//--------------------- .note.nv.tkinfo           --------------------------
	.section	.note.nv.tkinfo,"",@"SHT_NOTE"
	.sectionflags	@"SHF_NOTE_NV_TKINFO"
	.tkinfo
        /*0018*/ 	.word	0x00000002
        /*0030*/ 	.string	""
        /*0030*/ 	.string	"ptxas"
        /*0030*/ 	.string	"Cuda compilation tools, release 13.0, V13.0.88"
        /*0030*/ 	.string	"Build cuda_13.0.r13.0/compiler.36424714_0"
        /*0030*/ 	.string	"-arch sm_90a -m 64 "



//--------------------- .note.nv.cuinfo           --------------------------
	.section	.note.nv.cuinfo,"",@"SHT_NOTE"
	.sectionflags	@"SHF_NOTE_NV_CUINFO"
        /*0018*/ 	.short	0x0002
        /*001a*/ 	.short	0x005a
        /*001c*/ 	.short	0x0082
	.zero		2


//--------------------- .nv.info                  --------------------------
	.section	.nv.info,"",@"SHT_CUDA_INFO"
	.align	4


	//----- nvinfo : EIATTR_REGCOUNT
	.align		4
        /*0000*/ 	.byte	0x04, 0x2f
        /*0002*/ 	.short	(.L_15 - .L_14)
	.align		4
.L_14:
        /*0004*/ 	.word	index@(_ZN7cutlass13device_kernelINS_4gemm6kernel13GemmUniversalIN4cute5tupleIJiiiiEEENS1_10collective13CollectiveMmaINS1_34MainloopSm90TmaGmmaWarpSpecializedILi6ENS5_IJNS4_1CILi1EEESB_SB_EEENS1_35KernelTmaWarpSpecializedCooperativeEEENS5_IJNSA_ILi192EEENSA_ILi80EEENSA_ILi128EEEEEEaNS5_IJlSB_lEEEaSJ_NS4_8TiledMMAINS4_8MMA_AtomIJNS4_4SM904GMMA26MMA_64x16x32_S32S8S8_SS_TNEEEENS4_6LayoutINS5_IJNSA_ILi2EEESB_SB_EEENS5_IJSB_NSA_ILi0EEEST_EEEEENS5_IJNS4_10UnderscoreESW_SW_EEEEENS4_13SM90_TMA_LOADENS4_14ComposedLayoutINS4_7SwizzleILi3ELi4ELi3EEENS4_18smem_ptr_flag_bitsILi8EEENSQ_INS5_IJNSA_ILi8EEESH_EEENS5_IJSH_SB_EEEEEEEvNS4_8identityESZ_S19_vS1A_EENS_8epilogue10collective6detail29Sm90TmaWarpSpecializedAdapterINS1D_15DefaultEpilogueIaSJ_SJ_NS1C_6thread17LinearCombinationIaLi1EiiLNS1H_9ScaleType4KindE0ELNS_15FloatRoundStyleE2EaEENS1_15EpilogueDefaultEEEEEvvEEEEvNT_6ParamsE)
        /*0008*/ 	.word	0x000000a8


	//----- nvinfo : EIATTR_FRAME_SIZE
	.align		4
.L_15:
        /*000c*/ 	.byte	0x04, 0x11
        /*000e*/ 	.short	(.L_17 - .L_16)
	.align		4
.L_16:
        /*0010*/ 	.word	index@(_ZN7cutlass13device_kernelINS_4gemm6kernel13GemmUniversalIN4cute5tupleIJiiiiEEENS1_10collective13CollectiveMmaINS1_34MainloopSm90TmaGmmaWarpSpecializedILi6ENS5_IJNS4_1CILi1EEESB_SB_EEENS1_35KernelTmaWarpSpecializedCooperativeEEENS5_IJNSA_ILi192EEENSA_ILi80EEENSA_ILi128EEEEEEaNS5_IJlSB_lEEEaSJ_NS4_8TiledMMAINS4_8MMA_AtomIJNS4_4SM904GMMA26MMA_64x16x32_S32S8S8_SS_TNEEEENS4_6LayoutINS5_IJNSA_ILi2EEESB_SB_EEENS5_IJSB_NSA_ILi0EEEST_EEEEENS5_IJNS4_10UnderscoreESW_SW_EEEEENS4_13SM90_TMA_LOADENS4_14ComposedLayoutINS4_7SwizzleILi3ELi4ELi3EEENS4_18smem_ptr_flag_bitsILi8EEENSQ_INS5_IJNSA_ILi8EEESH_EEENS5_IJSH_SB_EEEEEEEvNS4_8identityESZ_S19_vS1A_EENS_8epilogue10collective6detail29Sm90TmaWarpSpecializedAdapterINS1D_15DefaultEpilogueIaSJ_SJ_NS1C_6thread17LinearCombinationIaLi1EiiLNS1H_9ScaleType4KindE0ELNS_15FloatRoundStyleE2EaEENS1_15EpilogueDefaultEEEEEvvEEEEvNT_6ParamsE)
        /*0014*/ 	.word	0x00000000


	//----- nvinfo : EIATTR_MIN_STACK_SIZE
	.align		4
.L_17:
        /*0018*/ 	.byte	0x04, 0x12
        /*001a*/ 	.short	(.L_19 - .L_18)
	.align		4
.L_18:
        /*001c*/ 	.word	index@(_ZN7cutlass13device_kernelINS_4gemm6kernel13GemmUniversalIN4cute5tupleIJiiiiEEENS1_10collective13CollectiveMmaINS1_34MainloopSm90TmaGmmaWarpSpecializedILi6ENS5_IJNS4_1CILi1EEESB_SB_EEENS1_35KernelTmaWarpSpecializedCooperativeEEENS5_IJNSA_ILi192EEENSA_ILi80EEENSA_ILi128EEEEEEaNS5_IJlSB_lEEEaSJ_NS4_8TiledMMAINS4_8MMA_AtomIJNS4_4SM904GMMA26MMA_64x16x32_S32S8S8_SS_TNEEEENS4_6LayoutINS5_IJNSA_ILi2EEESB_SB_EEENS5_IJSB_NSA_ILi0EEEST_EEEEENS5_IJNS4_10UnderscoreESW_SW_EEEEENS4_13SM90_TMA_LOADENS4_14ComposedLayoutINS4_7SwizzleILi3ELi4ELi3EEENS4_18smem_ptr_flag_bitsILi8EEENSQ_INS5_IJNSA_ILi8EEESH_EEENS5_IJSH_SB_EEEEEEEvNS4_8identityESZ_S19_vS1A_EENS_8epilogue10collective6detail29Sm90TmaWarpSpecializedAdapterINS1D_15DefaultEpilogueIaSJ_SJ_NS1C_6thread17LinearCombinationIaLi1EiiLNS1H_9ScaleType4KindE0ELNS_15FloatRoundStyleE2EaEENS1_15EpilogueDefaultEEEEEvvEEEEvNT_6ParamsE)
        /*0020*/ 	.word	0x00000000
.L_19:


//--------------------- .nv.compat                --------------------------
	.section	.nv.compat,"",@"SHT_CUDA_COMPAT_INFO"
	.align	4
        /*0000*/ 	.byte	0x02, 0x09, 0x01, 0x00, 0x02, 0x02, 0x04, 0x00, 0x02, 0x05, 0x05, 0x00, 0x03, 0x07, 0x01, 0x01
        /*0010*/ 	.byte	0x02, 0x03, 0x01, 0x00, 0x02, 0x06, 0x01, 0x00, 0x04, 0x0b, 0x08, 0x00, 0x00, 0x00, 0x00, 0x00
        /*0020*/ 	.byte	0x00, 0x00, 0x00, 0x00


//--------------------- .nv.info._ZN7cutlass13device_kernelINS_4gemm6kernel13GemmUniversalIN4cute5tupleIJiiiiEEENS1_10collective13CollectiveMmaINS1_34MainloopSm90TmaGmmaWarpSpecializedILi6ENS5_IJNS4_1CILi1EEESB_SB_EEENS1_35KernelTmaWarpSpecializedCooperativeEEENS5_IJNSA_ILi192EEENSA_ILi80EEENSA_ILi128EEEEEEaNS5_IJlSB_lEEEaSJ_NS4_8TiledMMAINS4_8MMA_AtomIJNS4_4SM904GMMA26MMA_64x16x32_S32S8S8_SS_TNEEEENS4_6LayoutINS5_IJNSA_ILi2EEESB_SB_EEENS5_IJSB_NSA_ILi0EEEST_EEEEENS5_IJNS4_10UnderscoreESW_SW_EEEEENS4_13SM90_TMA_LOADENS4_14ComposedLayoutINS4_7SwizzleILi3ELi4ELi3EEENS4_18smem_ptr_flag_bitsILi8EEENSQ_INS5_IJNSA_ILi8EEESH_EEENS5_IJSH_SB_EEEEEEEvNS4_8identityESZ_S19_vS1A_EENS_8epilogue10collective6detail29Sm90TmaWarpSpecializedAdapterINS1D_15DefaultEpilogueIaSJ_SJ_NS1C_6thread17LinearCombinationIaLi1EiiLNS1H_9ScaleType4KindE0ELNS_15FloatRoundStyleE2EaEENS1_15EpilogueDefaultEEEEEvvEEEEvNT_6ParamsE --------------------------
	.section	.nv.info._ZN7cutlass13device_kernelINS_4gemm6kernel13GemmUniversalIN4cute5tupleIJiiiiEEENS1_10collective13CollectiveMmaINS1_34MainloopSm90TmaGmmaWarpSpecializedILi6ENS5_IJNS4_1CILi1EEESB_SB_EEENS1_35KernelTmaWarpSpecializedCooperativeEEENS5_IJNSA_ILi192EEENSA_ILi80EEENSA_ILi128EEEEEEaNS5_IJlSB_lEEEaSJ_NS4_8TiledMMAINS4_8MMA_AtomIJNS4_4SM904GMMA26MMA_64x16x32_S32S8S8_SS_TNEEEENS4_6LayoutINS5_IJNSA_ILi2EEESB_SB_EEENS5_IJSB_NSA_ILi0EEEST_EEEEENS5_IJNS4_10UnderscoreESW_SW_EEEEENS4_13SM90_TMA_LOADENS4_14ComposedLayoutINS4_7SwizzleILi3ELi4ELi3EEENS4_18smem_ptr_flag_bitsILi8EEENSQ_INS5_IJNSA_ILi8EEESH_EEENS5_IJSH_SB_EEEEEEEvNS4_8identityESZ_S19_vS1A_EENS_8epilogue10collective6detail29Sm90TmaWarpSpecializedAdapterINS1D_15DefaultEpilogueIaSJ_SJ_NS1C_6thread17LinearCombinationIaLi1EiiLNS1H_9ScaleType4KindE0ELNS_15FloatRoundStyleE2EaEENS1_15EpilogueDefaultEEEEEvvEEEEvNT_6ParamsE,"",@"SHT_CUDA_INFO"
	.sectionflags	@""
	.align	4


	//----- nvinfo : EIATTR_CUDA_API_VERSION
	.align		4
        /*0000*/ 	.byte	0x04, 0x37
        /*0002*/ 	.short	(.L_21 - .L_20)
.L_20:
        /*0004*/ 	.word	0x00000082


	//----- nvinfo : EIATTR_KPARAM_INFO
	.align		4
.L_21:
        /*0008*/ 	.byte	0x04, 0x17
        /*000a*/ 	.short	(.L_23 - .L_22)
.L_22:
        /*000c*/ 	.word	0x00000000
        /*0010*/ 	.short	0x0000
        /*0012*/ 	.short	0x0070
        /*0014*/ 	.byte	0x00, 0xf0, 0x01, 0x10


	//----- nvinfo : EIATTR_SPARSE_MMA_MASK
	.align		4
.L_23:
        /*0018*/ 	.byte	0x03, 0x50
        /*001a*/ 	.short	0x0000


	//----- nvinfo : EIATTR_MAXREG_COUNT
	.align		4
        /*001c*/ 	.byte	0x03, 0x1b
        /*001e*/ 	.short	0x00a8


	//----- nvinfo : EIATTR_NUM_BARRIERS
	.align		4
        /*0020*/ 	.byte	0x02, 0x4c
        /*0022*/ 	.byte	0x01
	.zero		1


	//----- nvinfo : EIATTR_EXTERNS
	.align		4
        /*0024*/ 	.byte	0x04, 0x0f
        /*0026*/ 	.short	(.L_25 - .L_24)


	//   ....[0]....
	.align		4
.L_24:
        /*0028*/ 	.word	index@(__assertfail)


	//----- nvinfo : EIATTR_MERCURY_ISA_VERSION
	.align		4
.L_25:
        /*002c*/ 	.byte	0x03, 0x5f
        /*002e*/ 	.short	0x0101


	//----- nvinfo : EIATTR_INT_WARP_WIDE_INSTR_OFFSETS
	.align		4
        /*0030*/ 	.byte	0x04, 0x31
        /*0032*/ 	.short	(.L_27 - .L_26)


	//   ....[0]....
.L_26:
        /*0034*/ 	.word	0x00000430


	//   ....[1]....
        /*0038*/ 	.word	0x00000440


	//   ....[2]....
        /*003c*/ 	.word	0x00000500


	//----- nvinfo : EIATTR_COOP_GROUP_MASK_REGIDS
	.align		4
.L_27:
        /*0040*/ 	.byte	0x04, 0x29
        /*0042*/ 	.short	(.L_29 - .L_28)


	//   ....[0]....
.L_28:
        /*0044*/ 	.word	0xffffffff


	//   ....[1]....
        /*0048*/ 	.word	0xffffffff


	//   ....[2]....
        /*004c*/ 	.word	0xffffffff


	//   ....[3]....
        /*0050*/ 	.word	0xffffffff


	//   ....[4]....
        /*0054*/ 	.word	0xffffffff


	//----- nvinfo : EIATTR_COOP_GROUP_INSTR_OFFSETS
	.align		4
.L_29:
        /*0058*/ 	.byte	0x04, 0x28
        /*005a*/ 	.short	(.L_31 - .L_30)


	//   ....[0]....
.L_30:
        /*005c*/ 	.word	0x00000060


	//   ....[1]....
        /*0060*/ 	.word	0x00000070


	//   ....[2]....
        /*0064*/ 	.word	0x00000130


	//   ....[3]....
        /*0068*/ 	.word	0x00000300


	//   ....[4]....
        /*006c*/ 	.word	0x000011b0


	//----- nvinfo : EIATTR_REG_RECONFIG
	.align		4
.L_31:
        /*0070*/ 	.byte	0x01, 0x54
	.zero		2


	//----- nvinfo : EIATTR_SYSCALL_OFFSETS
	.align		4
        /*0074*/ 	.byte	0x04, 0x46
        /*0076*/ 	.short	(.L_33 - .L_32)


	//   ....[0]....
.L_32:
        /*0078*/ 	.word	0x000013a0


	//----- nvinfo : EIATTR_MBARRIER_INSTR_OFFSETS
	.align		4
.L_33:
        /*007c*/ 	.byte	0x04, 0x39
        /*007e*/ 	.short	(.L_35 - .L_34)


	//   ....[0]....
.L_34:
        /*0080*/ 	.word	0x00000230
        /*0084*/ 	.word	0x000000ff
        /*0088*/ 	.word	0x00000000
        /*008c*/ 	.short	0x0100
        /*008e*/ 	.byte	0x08
	.zero		1


	//   ....[1]....
        /*0090*/ 	.word	0x00000240
        /*0094*/ 	.word	0x000000ff
        /*0098*/ 	.word	0x00000030
        /*009c*/ 	.short	0x0100
        /*009e*/ 	.byte	0x08
	.zero		1


	//   ....[2]....
        /*00a0*/ 	.word	0x00000250
        /*00a4*/ 	.word	0x000000ff
        /*00a8*/ 	.word	0x00000008
        /*00ac*/ 	.short	0x0100
        /*00ae*/ 	.byte	0x08
	.zero		1


	//   ....[3]....
        /*00b0*/ 	.word	0x00000260
        /*00b4*/ 	.word	0x000000ff
        /*00b8*/ 	.word	0x00000038
        /*00bc*/ 	.short	0x0100
        /*00be*/ 	.byte	0x08
	.zero		1


	//   ....[4]....
        /*00c0*/ 	.word	0x00000270
        /*00c4*/ 	.word	0x000000ff
        /*00c8*/ 	.word	0x00000010
        /*00cc*/ 	.short	0x0100
        /*00ce*/ 	.byte	0x08
	.zero		1


	//   ....[5]....
        /*00d0*/ 	.word	0x00000280
        /*00d4*/ 	.word	0x000000ff
        /*00d8*/ 	.word	0x00000040
        /*00dc*/ 	.short	0x0100
        /*00de*/ 	.byte	0x08
	.zero		1


	//   ....[6]....
        /*00e0*/ 	.word	0x00000290
        /*00e4*/ 	.word	0x000000ff
        /*00e8*/ 	.word	0x00000018
        /*00ec*/ 	.short	0x0100
        /*00ee*/ 	.byte	0x08
	.zero		1


	//   ....[7]....
        /*00f0*/ 	.word	0x000002a0
        /*00f4*/ 	.word	0x000000ff
        /*00f8*/ 	.word	0x00000048
        /*00fc*/ 	.short	0x0100
        /*00fe*/ 	.byte	0x08
	.zero		1


	//   ....[8]....
        /*0100*/ 	.word	0x000002b0
        /*0104*/ 	.word	0x000000ff
        /*0108*/ 	.word	0x00000020
        /*010c*/ 	.short	0x0100
        /*010e*/ 	.byte	0x08
	.zero		1


	//   ....[9]....
        /*0110*/ 	.word	0x000002c0
        /*0114*/ 	.word	0x000000ff
        /*0118*/ 	.word	0x00000050
        /*011c*/ 	.short	0x0100
        /*011e*/ 	.byte	0x08
	.zero		1


	//   ....[10]....
        /*0120*/ 	.word	0x000002d0
        /*0124*/ 	.word	0x000000ff
        /*0128*/ 	.word	0x00000028
        /*012c*/ 	.short	0x0100
        /*012e*/ 	.byte	0x08
	.zero		1


	//   ....[11]....
        /*0130*/ 	.word	0x000002e0
        /*0134*/ 	.word	0x000000ff
        /*0138*/ 	.word	0x00000058
        /*013c*/ 	.short	0x0100
        /*013e*/ 	.byte	0x08
	.zero		1


	//   ....[12]....
        /*0140*/ 	.word	0x00000580
        /*0144*/ 	.word	0x000000ff
        /*0148*/ 	.word	0x00000070
        /*014c*/ 	.short	0x0100
        /*014e*/ 	.byte	0x08
	.zero		1


	//   ....[13]....
        /*0150*/ 	.word	0x00000600
        /*0154*/ 	.word	0x000000ff
        /*0158*/ 	.word	0x00000078
        /*015c*/ 	.short	0x0100
        /*015e*/ 	.byte	0x08
	.zero		1


	//   ....[14]....
        /*0160*/ 	.word	0x00001470
        /*0164*/ 	.word	0x00000003
        /*0168*/ 	.word	0x00000000
        /*016c*/ 	.short	0x010a
        /*016e*/ 	.byte	0x3f
	.zero		1


	//   ....[15]....
        /*0170*/ 	.word	0x000014d0
        /*0174*/ 	.word	0x00000003
        /*0178*/ 	.word	0x00000000
        /*017c*/ 	.short	0x010a
        /*017e*/ 	.byte	0x3f
	.zero		1


	//   ....[16]....
        /*0180*/ 	.word	0x000025d0
        /*0184*/ 	.word	0x00000005
        /*0188*/ 	.word	0x00000000
        /*018c*/ 	.short	0x010a
        /*018e*/ 	.byte	0x3f
	.zero		1


	//   ....[17]....
        /*0190*/ 	.word	0x00002610
        /*0194*/ 	.word	0x00000005
        /*0198*/ 	.word	0x00000000
        /*019c*/ 	.short	0x010a
        /*019e*/ 	.byte	0x3f
	.zero		1


	//   ....[18]....
        /*01a0*/ 	.word	0x000035f0
        /*01a4*/ 	.word	0x00000004
        /*01a8*/ 	.word	0x00000000
        /*01ac*/ 	.short	0x0101
        /*01ae*/ 	.byte	0x3f
	.zero		1


	//   ....[19]....
        /*01b0*/ 	.word	0x000037b0
        /*01b4*/ 	.word	0x00000000
        /*01b8*/ 	.word	0x00000000
        /*01bc*/ 	.short	0x0101
        /*01be*/ 	.byte	0x3f
	.zero		1


	//   ....[20]....
        /*01c0*/ 	.word	0x000088c0
        /*01c4*/ 	.word	0x0000000e
        /*01c8*/ 	.word	0x00000030
        /*01cc*/ 	.short	0x010a
        /*01ce*/ 	.byte	0x3f
	.zero		1


	//   ....[21]....
        /*01d0*/ 	.word	0x00008c50
        /*01d4*/ 	.word	0x00000006
        /*01d8*/ 	.word	0x00000078
        /*01dc*/ 	.short	0x0101
        /*01de*/ 	.byte	0x3f
	.zero		1


	//   ....[22]....
        /*01e0*/ 	.word	0x00009370
        /*01e4*/ 	.word	0x00000007
        /*01e8*/ 	.word	0x00000000
        /*01ec*/ 	.short	0x010a
        /*01ee*/ 	.byte	0x3f
	.zero		1


	//   ....[23]....
        /*01f0*/ 	.word	0x000093f0
        /*01f4*/ 	.word	0x00000009
        /*01f8*/ 	.word	0x00000000
        /*01fc*/ 	.short	0x010a
        /*01fe*/ 	.byte	0x3f
	.zero		1


	//   ....[24]....
        /*0200*/ 	.word	0x00009480
        /*0204*/ 	.word	0x00000006
        /*0208*/ 	.word	0x00000000
        /*020c*/ 	.short	0x010a
        /*020e*/ 	.byte	0x3f
	.zero		1


	//   ....[25]....
        /*0210*/ 	.word	0x00009510
        /*0214*/ 	.word	0x00000009
        /*0218*/ 	.word	0x00000000
        /*021c*/ 	.short	0x010a
        /*021e*/ 	.byte	0x3f
	.zero		1


	//   ....[26]....
        /*0220*/ 	.word	0x000095a0
        /*0224*/ 	.word	0x00000006
        /*0228*/ 	.word	0x00000000
        /*022c*/ 	.short	0x010a
        /*022e*/ 	.byte	0x3f
	.zero		1


	//   ....[27]....
        /*0230*/ 	.word	0x00009630
        /*0234*/ 	.word	0x00000003
        /*0238*/ 	.word	0x00000000
        /*023c*/ 	.short	0x010a
        /*023e*/ 	.byte	0x3f
	.zero		1


	//   ....[28]....
        /*0240*/ 	.word	0x00009690
        /*0244*/ 	.word	0x00000003
        /*0248*/ 	.word	0x00000000
        /*024c*/ 	.short	0x010a
        /*024e*/ 	.byte	0x3f
	.zero		1


	//   ....[29]....
        /*0250*/ 	.word	0x000096e0
        /*0254*/ 	.word	0x00000005
        /*0258*/ 	.word	0x00000000
        /*025c*/ 	.short	0x010a
        /*025e*/ 	.byte	0x3f
	.zero		1


	//   ....[30]....
        /*0260*/ 	.word	0x000097b0
        /*0264*/ 	.word	0x0000000e
        /*0268*/ 	.word	0x00000030
        /*026c*/ 	.short	0x010a
        /*026e*/ 	.byte	0x3f
	.zero		1


	//   ....[31]....
        /*0270*/ 	.word	0x00009880
        /*0274*/ 	.word	0x00000007
        /*0278*/ 	.word	0x00000000
        /*027c*/ 	.short	0x010a
        /*027e*/ 	.byte	0x3f
	.zero		1


	//   ....[32]....
        /*0280*/ 	.word	0x000098d0
        /*0284*/ 	.word	0x00000009
        /*0288*/ 	.word	0x00000000
        /*028c*/ 	.short	0x010a
        /*028e*/ 	.byte	0x3f
	.zero		1


	//   ....[33]....
        /*0290*/ 	.word	0x00009920
        /*0294*/ 	.word	0x00000006
        /*0298*/ 	.word	0x00000000
        /*029c*/ 	.short	0x010a
        /*029e*/ 	.byte	0x3f
	.zero		1


	//   ....[34]....
        /*02a0*/ 	.word	0x00009970
        /*02a4*/ 	.word	0x00000009
        /*02a8*/ 	.word	0x00000000
        /*02ac*/ 	.short	0x010a
        /*02ae*/ 	.byte	0x3f
	.zero		1


	//   ....[35]....
        /*02b0*/ 	.word	0x000099c0
        /*02b4*/ 	.word	0x00000006
        /*02b8*/ 	.word	0x00000000
        /*02bc*/ 	.short	0x010a
        /*02be*/ 	.byte	0x3f
	.zero		1


	//----- nvinfo : EIATTR_NUM_MBARRIERS
	.align		4
.L_35:
        /*02c0*/ 	.byte	0x03, 0x38
        /*02c2*/ 	.short	0x000e


	//----- nvinfo : EIATTR_EXIT_INSTR_OFFSETS
	.align		4
        /*02c4*/ 	.byte	0x04, 0x1c
        /*02c6*/ 	.short	(.L_37 - .L_36)


	//   ....[0]....
.L_36:
        /*02c8*/ 	.word	0x000006a0


	//   ....[1]....
        /*02cc*/ 	.word	0x00000f70


	//   ....[2]....
        /*02d0*/ 	.word	0x00007fa0


	//   ....[3]....
        /*02d4*/ 	.word	0x000085d0


	//   ....[4]....
        /*02d8*/ 	.word	0x00009680


	//----- nvinfo : EIATTR_MAX_THREADS
	.align		4
.L_37:
        /*02dc*/ 	.byte	0x04, 0x05
        /*02de*/ 	.short	(.L_39 - .L_38)
.L_38:
        /*02e0*/ 	.word	0x00000180
        /*02e4*/ 	.word	0x00000001
        /*02e8*/ 	.word	0x00000001


	//----- nvinfo : EIATTR_CRS_STACK_SIZE
	.align		4
.L_39:
        /*02ec*/ 	.byte	0x04, 0x1e
        /*02ee*/ 	.short	(.L_41 - .L_40)
.L_40:
        /*02f0*/ 	.word	0x00000000


	//----- nvinfo : EIATTR_CBANK_PARAM_SIZE
	.align		4
.L_41:
        /*02f4*/ 	.byte	0x03, 0x19
        /*02f6*/ 	.short	0x0470


	//----- nvinfo : EIATTR_PARAM_CBANK
	.align		4
        /*02f8*/ 	.byte	0x04, 0x0a
        /*02fa*/ 	.short	(.L_43 - .L_42)
	.align		4
.L_42:
        /*02fc*/ 	.word	index@(.nv.constant0._ZN7cutlass13device_kernelINS_4gemm6kernel13GemmUniversalIN4cute5tupleIJiiiiEEENS1_10collective13CollectiveMmaINS1_34MainloopSm90TmaGmmaWarpSpecializedILi6ENS5_IJNS4_1CILi1EEESB_SB_EEENS1_35KernelTmaWarpSpecializedCooperativeEEENS5_IJNSA_ILi192EEENSA_ILi80EEENSA_ILi128EEEEEEaNS5_IJlSB_lEEEaSJ_NS4_8TiledMMAINS4_8MMA_AtomIJNS4_4SM904GMMA26MMA_64x16x32_S32S8S8_SS_TNEEEENS4_6LayoutINS5_IJNSA_ILi2EEESB_SB_EEENS5_IJSB_NSA_ILi0EEEST_EEEEENS5_IJNS4_10UnderscoreESW_SW_EEEEENS4_13SM90_TMA_LOADENS4_14ComposedLayoutINS4_7SwizzleILi3ELi4ELi3EEENS4_18smem_ptr_flag_bitsILi8EEENSQ_INS5_IJNSA_ILi8EEESH_EEENS5_IJSH_SB_EEEEEEEvNS4_8identityESZ_S19_vS1A_EENS_8epilogue10collective6detail29Sm90TmaWarpSpecializedAdapterINS1D_15DefaultEpilogueIaSJ_SJ_NS1C_6thread17LinearCombinationIaLi1EiiLNS1H_9ScaleType4KindE0ELNS_15FloatRoundStyleE2EaEENS1_15EpilogueDefaultEEEEEvvEEEEvNT_6ParamsE)
        /*0300*/ 	.short	0x0210
        /*0302*/ 	.short	0x0470


	//----- nvinfo : EIATTR_SW_WAR
	.align		4
.L_43:
        /*0304*/ 	.byte	0x04, 0x36
        /*0306*/ 	.short	(.L_45 - .L_44)
.L_44:
        /*0308*/ 	.word	0x00000008
.L_45:


//--------------------- .nv.callgraph             --------------------------
	.section	.nv.callgraph,"",@"SHT_CUDA_CALLGRAPH"
	.align	4
	.sectionentsize	8
	.align		4
        /*0000*/ 	.word	0x00000000
	.align		4
        /*0004*/ 	.word	0xffffffff
	.align		4
        /*0008*/ 	.word	index@(_ZN7cutlass13device_kernelINS_4gemm6kernel13GemmUniversalIN4cute5tupleIJiiiiEEENS1_10collective13CollectiveMmaINS1_34MainloopSm90TmaGmmaWarpSpecializedILi6ENS5_IJNS4_1CILi1EEESB_SB_EEENS1_35KernelTmaWarpSpecializedCooperativeEEENS5_IJNSA_ILi192EEENSA_ILi80EEENSA_ILi128EEEEEEaNS5_IJlSB_lEEEaSJ_NS4_8TiledMMAINS4_8MMA_AtomIJNS4_4SM904GMMA26MMA_64x16x32_S32S8S8_SS_TNEEEENS4_6LayoutINS5_IJNSA_ILi2EEESB_SB_EEENS5_IJSB_NSA_ILi0EEEST_EEEEENS5_IJNS4_10UnderscoreESW_SW_EEEEENS4_13SM90_TMA_LOADENS4_14ComposedLayoutINS4_7SwizzleILi3ELi4ELi3EEENS4_18smem_ptr_flag_bitsILi8EEENSQ_INS5_IJNSA_ILi8EEESH_EEENS5_IJSH_SB_EEEEEEEvNS4_8identityESZ_S19_vS1A_EENS_8epilogue10collective6detail29Sm90TmaWarpSpecializedAdapterINS1D_15DefaultEpilogueIaSJ_SJ_NS1C_6thread17LinearCombinationIaLi1EiiLNS1H_9ScaleType4KindE0ELNS_15FloatRoundStyleE2EaEENS1_15EpilogueDefaultEEEEEvvEEEEvNT_6ParamsE)
	.align		4
        /*000c*/ 	.word	index@(__assertfail)
	.align		4
        /*0010*/ 	.word	0x00000000
	.align		4
        /*0014*/ 	.word	0xfffffffe
	.align		4
        /*0018*/ 	.word	0x00000000
	.align		4
        /*001c*/ 	.word	0xfffffffd
	.align		4
        /*0020*/ 	.word	0x00000000
	.align		4
        /*0024*/ 	.word	0xfffffffc


//--------------------- .nv.constant4             --------------------------
	.section	.nv.constant4,"a",@progbits
	.align	8
	.align		8
.nv.constant4:
        /*0000*/ 	.dword	__assertfail
	.align		8
        /*0008*/ 	.dword	__unnamed_1
	.align		8
        /*0010*/ 	.dword	_ZN39_INTERNAL_a350531c_4_k_cu_9337481c_78624cuda3std3__45__cpo5beginE
	.align		8
        /*0018*/ 	.dword	_ZN39_INTERNAL_a350531c_4_k_cu_9337481c_78624cuda3std3__45__cpo3endE
	.align		8
        /*0020*/ 	.dword	_ZN39_INTERNAL_a350531c_4_k_cu_9337481c_78624cuda3std3__45__cpo6cbeginE
	.align		8
        /*0028*/ 	.dword	_ZN39_INTERNAL_a350531c_4_k_cu_9337481c_78624cuda3std3__45__cpo4cendE
	.align		8
        /*0030*/ 	.dword	_ZN39_INTERNAL_a350531c_4_k_cu_9337481c_78624cuda3std3__441_GLOBAL__N__a350531c_4_k_cu_9337481c_78626ignoreE
	.align		8
        /*0038*/ 	.dword	_ZN39_INTERNAL_a350531c_4_k_cu_9337481c_78624cuda3std3__419piecewise_constructE
	.align		8
        /*0040*/ 	.dword	_ZN39_INTERNAL_a350531c_4_k_cu_9337481c_78624cuda3std3__48in_placeE
	.align		8
        /*0048*/ 	.dword	_ZN39_INTERNAL_a350531c_4_k_cu_9337481c_78624cuda3std6ranges3__45__cpo4swapE
	.align		8
        /*0050*/ 	.dword	_ZN39_INTERNAL_a350531c_4_k_cu_9337481c_78624cuda3std6ranges3__45__cpo9iter_moveE
	.align		8
        /*0058*/ 	.dword	_ZN39_INTERNAL_a350531c_4_k_cu_9337481c_78624cute7productE
	.align		8
        /*0060*/ 	.dword	_ZN39_INTERNAL_a350531c_4_k_cu_9337481c_78624cute1_E
	.align		8
        /*0068*/ 	.dword	$str$22
	.align		8
        /*0070*/ 	.dword	$str$23


//--------------------- .text._ZN7cutlass13device_kernelINS_4gemm6kernel13GemmUniversalIN4cute5tupleIJiiiiEEENS1_10collective13CollectiveMmaINS1_34MainloopSm90TmaGmmaWarpSpecializedILi6ENS5_IJNS4_1CILi1EEESB_SB_EEENS1_35KernelTmaWarpSpecializedCooperativeEEENS5_IJNSA_ILi192EEENSA_ILi80EEENSA_ILi128EEEEEEaNS5_IJlSB_lEEEaSJ_NS4_8TiledMMAINS4_8MMA_AtomIJNS4_4SM904GMMA26MMA_64x16x32_S32S8S8_SS_TNEEEENS4_6LayoutINS5_IJNSA_ILi2EEESB_SB_EEENS5_IJSB_NSA_ILi0EEEST_EEEEENS5_IJNS4_10UnderscoreESW_SW_EEEEENS4_13SM90_TMA_LOADENS4_14ComposedLayoutINS4_7SwizzleILi3ELi4ELi3EEENS4_18smem_ptr_flag_bitsILi8EEENSQ_INS5_IJNSA_ILi8EEESH_EEENS5_IJSH_SB_EEEEEEEvNS4_8identityESZ_S19_vS1A_EENS_8epilogue10collective6detail29Sm90TmaWarpSpecializedAdapterINS1D_15DefaultEpilogueIaSJ_SJ_NS1C_6thread17LinearCombinationIaLi1EiiLNS1H_9ScaleType4KindE0ELNS_15FloatRoundStyleE2EaEENS1_15EpilogueDefaultEEEEEvvEEEEvNT_6ParamsE --------------------------
	.section	.text._ZN7cutlass13device_kernelINS_4gemm6kernel13GemmUniversalIN4cute5tupleIJiiiiEEENS1_10collective13CollectiveMmaINS1_34MainloopSm90TmaGmmaWarpSpecializedILi6ENS5_IJNS4_1CILi1EEESB_SB_EEENS1_35KernelTmaWarpSpecializedCooperativeEEENS5_IJNSA_ILi192EEENSA_ILi80EEENSA_ILi128EEEEEEaNS5_IJlSB_lEEEaSJ_NS4_8TiledMMAINS4_8MMA_AtomIJNS4_4SM904GMMA26MMA_64x16x32_S32S8S8_SS_TNEEEENS4_6LayoutINS5_IJNSA_ILi2EEESB_SB_EEENS5_IJSB_NSA_ILi0EEEST_EEEEENS5_IJNS4_10UnderscoreESW_SW_EEEEENS4_13SM90_TMA_LOADENS4_14ComposedLayoutINS4_7SwizzleILi3ELi4ELi3EEENS4_18smem_ptr_flag_bitsILi8EEENSQ_INS5_IJNSA_ILi8EEESH_EEENS5_IJSH_SB_EEEEEEEvNS4_8identityESZ_S19_vS1A_EENS_8epilogue10collective6detail29Sm90TmaWarpSpecializedAdapterINS1D_15DefaultEpilogueIaSJ_SJ_NS1C_6thread17LinearCombinationIaLi1EiiLNS1H_9ScaleType4KindE0ELNS_15FloatRoundStyleE2EaEENS1_15EpilogueDefaultEEEEEvvEEEEvNT_6ParamsE,"ax",@progbits
	.align	128
.text._ZN7cutlass13device_kernelINS_4gemm6kernel13GemmUniversalIN4cute5tupleIJiiiiEEENS1_10collective13CollectiveMmaINS1_34MainloopSm90TmaGmmaWarpSpecializedILi6ENS5_IJNS4_1CILi1EEESB_SB_EEENS1_35KernelTmaWarpSpecializedCooperativeEEENS5_IJNSA_ILi192EEENSA_ILi80EEENSA_ILi128EEEEEEaNS5_IJlSB_lEEEaSJ_NS4_8TiledMMAINS4_8MMA_AtomIJNS4_4SM904GMMA26MMA_64x16x32_S32S8S8_SS_TNEEEENS4_6LayoutINS5_IJNSA_ILi2EEESB_SB_EEENS5_IJSB_NSA_ILi0EEEST_EEEEENS5_IJNS4_10UnderscoreESW_SW_EEEEENS4_13SM90_TMA_LOADENS4_14ComposedLayoutINS4_7SwizzleILi3ELi4ELi3EEENS4_18smem_ptr_flag_bitsILi8EEENSQ_INS5_IJNSA_ILi8EEESH_EEENS5_IJSH_SB_EEEEEEEvNS4_8identityESZ_S19_vS1A_EENS_8epilogue10collective6detail29Sm90TmaWarpSpecializedAdapterINS1D_15DefaultEpilogueIaSJ_SJ_NS1C_6thread17LinearCombinationIaLi1EiiLNS1H_9ScaleType4KindE0ELNS_15FloatRoundStyleE2EaEENS1_15EpilogueDefaultEEEEEvvEEEEvNT_6ParamsE:
        .type           _ZN7cutlass13device_kernelINS_4gemm6kernel13GemmUniversalIN4cute5tupleIJiiiiEEENS1_10collective13CollectiveMmaINS1_34MainloopSm90TmaGmmaWarpSpecializedILi6ENS5_IJNS4_1CILi1EEESB_SB_EEENS1_35KernelTmaWarpSpecializedCooperativeEEENS5_IJNSA_ILi192EEENSA_ILi80EEENSA_ILi128EEEEEEaNS5_IJlSB_lEEEaSJ_NS4_8TiledMMAINS4_8MMA_AtomIJNS4_4SM904GMMA26MMA_64x16x32_S32S8S8_SS_TNEEEENS4_6LayoutINS5_IJNSA_ILi2EEESB_SB_EEENS5_IJSB_NSA_ILi0EEEST_EEEEENS5_IJNS4_10UnderscoreESW_SW_EEEEENS4_13SM90_TMA_LOADENS4_14ComposedLayoutINS4_7SwizzleILi3ELi4ELi3EEENS4_18smem_ptr_flag_bitsILi8EEENSQ_INS5_IJNSA_ILi8EEESH_EEENS5_IJSH_SB_EEEEEEEvNS4_8identityESZ_S19_vS1A_EENS_8epilogue10collective6detail29Sm90TmaWarpSpecializedAdapterINS1D_15DefaultEpilogueIaSJ_SJ_NS1C_6thread17LinearCombinationIaLi1EiiLNS1H_9ScaleType4KindE0ELNS_15FloatRoundStyleE2EaEENS1_15EpilogueDefaultEEEEEvvEEEEvNT_6ParamsE,@function
        .size           _ZN7cutlass13device_kernelINS_4gemm6kernel13GemmUniversalIN4cute5tupleIJiiiiEEENS1_10collective13CollectiveMmaINS1_34MainloopSm90TmaGmmaWarpSpecializedILi6ENS5_IJNS4_1CILi1EEESB_SB_EEENS1_35KernelTmaWarpSpecializedCooperativeEEENS5_IJNSA_ILi192EEENSA_ILi80EEENSA_ILi128EEEEEEaNS5_IJlSB_lEEEaSJ_NS4_8TiledMMAINS4_8MMA_AtomIJNS4_4SM904GMMA26MMA_64x16x32_S32S8S8_SS_TNEEEENS4_6LayoutINS5_IJNSA_ILi2EEESB_SB_EEENS5_IJSB_NSA_ILi0EEEST_EEEEENS5_IJNS4_10UnderscoreESW_SW_EEEEENS4_13SM90_TMA_LOADENS4_14ComposedLayoutINS4_7SwizzleILi3ELi4ELi3EEENS4_18smem_ptr_flag_bitsILi8EEENSQ_INS5_IJNSA_ILi8EEESH_EEENS5_IJSH_SB_EEEEEEEvNS4_8identityESZ_S19_vS1A_EENS_8epilogue10collective6detail29Sm90TmaWarpSpecializedAdapterINS1D_15DefaultEpilogueIaSJ_SJ_NS1C_6thread17LinearCombinationIaLi1EiiLNS1H_9ScaleType4KindE0ELNS_15FloatRoundStyleE2EaEENS1_15EpilogueDefaultEEEEEvvEEEEvNT_6ParamsE,(.L_x_234 - _ZN7cutlass13device_kernelINS_4gemm6kernel13GemmUniversalIN4cute5tupleIJiiiiEEENS1_10collective13CollectiveMmaINS1_34MainloopSm90TmaGmmaWarpSpecializedILi6ENS5_IJNS4_1CILi1EEESB_SB_EEENS1_35KernelTmaWarpSpecializedCooperativeEEENS5_IJNSA_ILi192EEENSA_ILi80EEENSA_ILi128EEEEEEaNS5_IJlSB_lEEEaSJ_NS4_8TiledMMAINS4_8MMA_AtomIJNS4_4SM904GMMA26MMA_64x16x32_S32S8S8_SS_TNEEEENS4_6LayoutINS5_IJNSA_ILi2EEESB_SB_EEENS5_IJSB_NSA_ILi0EEEST_EEEEENS5_IJNS4_10UnderscoreESW_SW_EEEEENS4_13SM90_TMA_LOADENS4_14ComposedLayoutINS4_7SwizzleILi3ELi4ELi3EEENS4_18smem_ptr_flag_bitsILi8EEENSQ_INS5_IJNSA_ILi8EEESH_EEENS5_IJSH_SB_EEEEEEEvNS4_8identityESZ_S19_vS1A_EENS_8epilogue10collective6detail29Sm90TmaWarpSpecializedAdapterINS1D_15DefaultEpilogueIaSJ_SJ_NS1C_6thread17LinearCombinationIaLi1EiiLNS1H_9ScaleType4KindE0ELNS_15FloatRoundStyleE2EaEENS1_15EpilogueDefaultEEEEEvvEEEEvNT_6ParamsE)
        .other          _ZN7cutlass13device_kernelINS_4gemm6kernel13GemmUniversalIN4cute5tupleIJiiiiEEENS1_10collective13CollectiveMmaINS1_34MainloopSm90TmaGmmaWarpSpecializedILi6ENS5_IJNS4_1CILi1EEESB_SB_EEENS1_35KernelTmaWarpSpecializedCooperativeEEENS5_IJNSA_ILi192EEENSA_ILi80EEENSA_ILi128EEEEEEaNS5_IJlSB_lEEEaSJ_NS4_8TiledMMAINS4_8MMA_AtomIJNS4_4SM904GMMA26MMA_64x16x32_S32S8S8_SS_TNEEEENS4_6LayoutINS5_IJNSA_ILi2EEESB_SB_EEENS5_IJSB_NSA_ILi0EEEST_EEEEENS5_IJNS4_10UnderscoreESW_SW_EEEEENS4_13SM90_TMA_LOADENS4_14ComposedLayoutINS4_7SwizzleILi3ELi4ELi3EEENS4_18smem_ptr_flag_bitsILi8EEENSQ_INS5_IJNSA_ILi8EEESH_EEENS5_IJSH_SB_EEEEEEEvNS4_8identityESZ_S19_vS1A_EENS_8epilogue10collective6detail29Sm90TmaWarpSpecializedAdapterINS1D_15DefaultEpilogueIaSJ_SJ_NS1C_6thread17LinearCombinationIaLi1EiiLNS1H_9ScaleType4KindE0ELNS_15FloatRoundStyleE2EaEENS1_15EpilogueDefaultEEEEEvvEEEEvNT_6ParamsE,@"STO_CUDA_ENTRY STV_DEFAULT"
_ZN7cutlass13device_kernelINS_4gemm6kernel13GemmUniversalIN4cute5tupleIJiiiiEEENS1_10collective13CollectiveMmaINS1_34MainloopSm90TmaGmmaWarpSpecializedILi6ENS5_IJNS4_1CILi1EEESB_SB_EEENS1_35KernelTmaWarpSpecializedCooperativeEEENS5_IJNSA_ILi192EEENSA_ILi80EEENSA_ILi128EEEEEEaNS5_IJlSB_lEEEaSJ_NS4_8TiledMMAINS4_8MMA_AtomIJNS4_4SM904GMMA26MMA_64x16x32_S32S8S8_SS_TNEEEENS4_6LayoutINS5_IJNSA_ILi2EEESB_SB_EEENS5_IJSB_NSA_ILi0EEEST_EEEEENS5_IJNS4_10UnderscoreESW_SW_EEEEENS4_13SM90_TMA_LOADENS4_14ComposedLayoutINS4_7SwizzleILi3ELi4ELi3EEENS4_18smem_ptr_flag_bitsILi8EEENSQ_INS5_IJNSA_ILi8EEESH_EEENS5_IJSH_SB_EEEEEEEvNS4_8identityESZ_S19_vS1A_EENS_8epilogue10collective6detail29Sm90TmaWarpSpecializedAdapterINS1D_15DefaultEpilogueIaSJ_SJ_NS1C_6thread17LinearCombinationIaLi1EiiLNS1H_9ScaleType4KindE0ELNS_15FloatRoundStyleE2EaEENS1_15EpilogueDefaultEEEEEvvEEEEvNT_6ParamsE:
[----:B------:R-:W0:Y:S01]  /*0000*/  LDC R1, c[0x0][0x28] ;  /* 0x00000a00ff017b82 */ /* 0x000e220000000800 */
[----:B------:R-:W1:Y:S01]  /*0010*/  S2R R3, SR_TID.X ;  /* 0x0000000000037919 */ /* 0x000e620000002100 */
[----:B------:R-:W-:Y:S01]  /*0020*/  ELECT P0, URZ, PT ;  /* 0x00000000003f782f */ /* 0x000fe20003800000 */
[----:B------:R-:W-:Y:S01]  /*0030*/  BSSY B0, `(.L_x_0) ;  /* 0x000000f000007945 */ /* 0x000fe20003800000 */
[--C-:B-1----:R-:W-:Y:S02]  /*0040*/  SHF.R.U32.HI R0, RZ, 0x5, R3.reuse ;  /* 0x00000005ff007819 */ /* 0x102fe40000011603 */
[----:B------:R-:W-:-:S03]  /*0050*/  SHF.R.U32.HI R14, RZ, 0x7, R3 ;  /* 0x00000007ff0e7819 */ /* 0x000fc60000011603 */
[----:B------:R-:W1:Y:S04]  /*0060*/  SHFL.IDX PT, R4, R0, RZ, 0x1f ;  /* 0x00001fff00047589 */ /* 0x000e6800000e0000 */
[----:B------:R2:W3:Y:S01]  /*0070*/  SHFL.IDX PT, R10, R14, RZ, 0x1f ;  /* 0x00001fff0e0a7589 */ /* 0x0004e200000e0000 */
[----:B-1----:R-:W-:-:S13]  /*0080*/  ISETP.NE.OR P0, PT, R4, RZ, !P0 ;  /* 0x000000ff0400720c */ /* 0x002fda0004705670 */
[----:B0-23--:R-:W-:Y:S05]  /*0090*/  @P0 BRA `(.L_x_1) ;  /* 0x0000000000200947 */ /* 0x00dfea0003800000 */
[----:B------:R-:W-:Y:S02]  /*00a0*/  ULDC.64 UR4, c[0x0][0x198] ;  /* 0x0000660000047ab9 */ /* 0x000fe40000000a00 */
[----:B------:R-:W-:Y:S02]  /*00b0*/  UIADD3 UR6, UP0, UR4, 0xf0, URZ ;  /* 0x000000f004067890 */ /* 0x000fe4000ff1e03f */
[----:B------:R-:W-:Y:S02]  /*00c0*/  UIADD3 UR4, UP1, UR4, 0x1f0, URZ ;  /* 0x000001f004047890 */ /* 0x000fe4000ff3e03f */
[----:B------:R-:W-:Y:S02]  /*00d0*/  UIADD3.X UR7, URZ, UR5, URZ, UP0, !UPT ;  /* 0x000000053f077290 */ /* 0x000fe400087fe43f */
[----:B------:R-:W-:-:S07]  /*00e0*/  UIADD3.X UR5, URZ, UR5, URZ, UP1, !UPT ;  /* 0x000000053f057290 */ /* 0x000fce0008ffe43f */
[----:B------:R0:W-:Y:S02]  /*00f0*/  UTMACCTL.PF [UR6] ;  /* 0x00000000060079b9 */ /* 0x0001e40008040000 */
[----:B------:R0:W-:Y:S02]  /*0100*/  UTMACCTL.PF [UR4] ;  /* 0x00000000040079b9 */ /* 0x0001e40008040000 */
[----:B0-----:R-:W-:Y:S01]  /*0110*/  NOP ;  /* 0x0000000000007918 */ /* 0x001fe20000000000 */
.L_x_1:
[----:B------:R-:W-:Y:S05]  /*0120*/  BSYNC B0 ;  /* 0x0000000000007941 */ /* 0x000fea0003800000 */
.L_x_0:
[----:B------:R-:W0:Y:S02]  /*0130*/  SHFL.IDX PT, R2, R0, RZ, 0x1f ;  /* 0x00001fff00027589 */ /* 0x000e2400000e0000 */
[----:B0-----:R-:W-:-:S13]  /*0140*/  ISETP.NE.AND P0, PT, R2, RZ, PT ;  /* 0x000000ff0200720c */ /* 0x001fda0003f05270 */
[----:B------:R-:W-:Y:S05]  /*0150*/  @P0 BRA `(.L_x_2) ;  /* 0x0000000000680947 */ /* 0x000fea0003800000 */
[----:B------:R-:W0:Y:S01]  /*0160*/  S2UR UR8, SR_CgaCtaId ;  /* 0x00000000000879c3 */ /* 0x000e220000008800 */
[----:B------:R-:W-:Y:S01]  /*0170*/  UMOV UR4, 0x400 ;  /* 0x0000040000047882 */ /* 0x000fe20000000000 */
[----:B------:R-:W-:Y:S01]  /*0180*/  UMOV UR5, 0x1 ;  /* 0x0000000100057882 */ /* 0x000fe20000000000 */
[----:B------:R-:W-:Y:S01]  /*0190*/  UMOV UR6, 0x100 ;  /* 0x0000010000067882 */ /* 0x000fe20000000000 */
[----:B------:R-:W-:Y:S01]  /*01a0*/  ELECT P0, URZ, PT ;  /* 0x00000000003f782f */ /* 0x000fe20003800000 */
[----:B------:R-:W-:-:S04]  /*01b0*/  UIADD3 UR6, -UR6, 0x100000, URZ ;  /* 0x0010000006067890 */ /* 0x000fc8000fffe13f */
[----:B------:R-:W-:Y:S02]  /*01c0*/  USHF.L.U32 UR7, UR6, 0xb, URZ ;  /* 0x0000000b06077899 */ /* 0x000fe4000800063f */
[----:B------:R-:W-:Y:S02]  /*01d0*/  USHF.L.U32 UR6, UR6, 0x1, URZ ;  /* 0x0000000106067899 */ /* 0x000fe4000800063f */
[----:B0-----:R-:W-:Y:S02]  /*01e0*/  ULEA UR8, UR8, UR4, 0x18 ;  /* 0x0000000408087291 */ /* 0x001fe4000f8ec03f */
[----:B------:R-:W-:-:S04]  /*01f0*/  UIADD3 UR4, -UR5, 0x100000, URZ ;  /* 0x0010000005047890 */ /* 0x000fc8000fffe13f */
[----:B------:R-:W-:Y:S02]  /*0200*/  USHF.L.U32 UR5, UR4, 0xb, URZ ;  /* 0x0000000b04057899 */ /* 0x000fe4000800063f */
[----:B------:R-:W-:Y:S01]  /*0210*/  USHF.L.U32 UR4, UR4, 0x1, URZ ;  /* 0x0000000104047899 */ /* 0x000fe2000800063f */
[----:B------:R-:W0:Y:S11]  /*0220*/  FENCE.VIEW.ASYNC.S ;  /* 0x00000000000073c6 */ /* 0x000e360000000000 */
[----:B0-----:R0:W1:Y:S01]  /*0230*/  SYNCS.EXCH.64 URZ, [UR8], UR4 ;  /* 0x00000004083f75b2 */ /* 0x0010620008000100 */
[----:B------:R0:W2:Y:S01]  /*0240*/  SYNCS.EXCH.64 URZ, [UR8+0x30], UR6 ;  /* 0x00003006083f75b2 */ /* 0x0000a20008000100 */
[----:B------:R0:W3:Y:S01]  /*0250*/  SYNCS.EXCH.64 URZ, [UR8+0x8], UR4 ;  /* 0x00000804083f75b2 */ /* 0x0000e20008000100 */
[----:B------:R0:W4:Y:S01]  /*0260*/  SYNCS.EXCH.64 URZ, [UR8+0x38], UR6 ;  /* 0x00003806083f75b2 */ /* 0x0001220008000100 */
[----:B------:R0:W0:Y:S01]  /*0270*/  SYNCS.EXCH.64 URZ, [UR8+0x10], UR4 ;  /* 0x00001004083f75b2 */ /* 0x0000220008000100 */
[----:B------:R0:W0:Y:S01]  /*0280*/  SYNCS.EXCH.64 URZ, [UR8+0x40], UR6 ;  /* 0x00004006083f75b2 */ /* 0x0000220008000100 */
[----:B------:R0:W0:Y:S01]  /*0290*/  SYNCS.EXCH.64 URZ, [UR8+0x18], UR4 ;  /* 0x00001804083f75b2 */ /* 0x0000220008000100 */
[----:B------:R0:W0:Y:S01]  /*02a0*/  SYNCS.EXCH.64 URZ, [UR8+0x48], UR6 ;  /* 0x00004806083f75b2 */ /* 0x0000220008000100 */
[----:B------:R0:W0:Y:S01]  /*02b0*/  SYNCS.EXCH.64 URZ, [UR8+0x20], UR4 ;  /* 0x00002004083f75b2 */ /* 0x0000220008000100 */
[----:B------:R0:W0:Y:S01]  /*02c0*/  SYNCS.EXCH.64 URZ, [UR8+0x50], UR6 ;  /* 0x00005006083f75b2 */ /* 0x0000220008000100 */
[----:B------:R0:W0:Y:S01]  /*02d0*/  SYNCS.EXCH.64 URZ, [UR8+0x28], UR4 ;  /* 0x00002804083f75b2 */ /* 0x0000220008000100 */
[----:B------:R0:W0:Y:S01]  /*02e0*/  SYNCS.EXCH.64 URZ, [UR8+0x58], UR6 ;  /* 0x00005806083f75b2 */ /* 0x0000220008000100 */
[----:B------:R-:W-:Y:S01]  /*02f0*/  NOP ;  /* 0x0000000000007918 */ /* 0x000fe20000000000 */
.L_x_2:
[----:B------:R-:W5:Y:S01]  /*0300*/  SHFL.IDX PT, R0, R0, RZ, 0x1f ;  /* 0x00001fff00007589 */ /* 0x000f6200000e0000 */
[----:B------:R-:W-:Y:S01]  /*0310*/  ELECT P0, URZ, PT ;  /* 0x00000000003f782f */ /* 0x000fe20003800000 */
[----:B------:R-:W1:Y:S01]  /*0320*/  LDC R2, c[0x0][0x65c] ;  /* 0x00019700ff027b82 */ /* 0x000e620000000800 */
[----:B------:R-:W-:Y:S01]  /*0330*/  SHF.R.S32.HI R7, RZ, 0x1f, R4 ;  /* 0x0000001fff077819 */ /* 0x000fe20000011404 */
[----:B------:R-:W2:Y:S01]  /*0340*/  S2R R5, SR_CTAID.Y ;  /* 0x0000000000057919 */ /* 0x000ea20000002600 */
[----:B0-----:R-:W-:Y:S01]  /*0350*/  UMOV UR4, 0x20 ;  /* 0x0000002000047882 */ /* 0x001fe20000000000 */
[----:B------:R-:W-:Y:S01]  /*0360*/  NOP ;  /* 0x0000000000007918 */ /* 0x000fe20000000000 */
[----:B------:R-:W-:Y:S01]  /*0370*/  LEA.HI R7, R7, R4, RZ, 0x2 ;  /* 0x0000000407077211 */ /* 0x000fe200078f10ff */
[----:B------:R-:W0:Y:S01]  /*0380*/  S2R R6, SR_CTAID.X ;  /* 0x0000000000067919 */ /* 0x000e220000002500 */
[----:B------:R-:W-:Y:S01]  /*0390*/  ISETP.NE.AND P2, PT, R10, RZ, PT ;  /* 0x000000ff0a00720c */ /* 0x000fe20003f45270 */
[----:B------:R-:W-:Y:S01]  /*03a0*/  NOP ;  /* 0x0000000000007918 */ /* 0x000fe20000000000 */
[----:B------:R-:W-:-:S02]  /*03b0*/  LOP3.LUT R7, R7, 0xfffffffc, RZ, 0xc0, !PT ;  /* 0xfffffffc07077812 */ /* 0x000fc400078ec0ff */
[----:B-----5:R-:W-:Y:S02]  /*03c0*/  ISETP.NE.OR P0, PT, R0, RZ, !P0 ;  /* 0x000000ff0000720c */ /* 0x020fe40004705670 */
[----:B-1----:R-:W-:-:S04]  /*03d0*/  ISETP.NE.AND P3, PT, R2, 0x1, PT ;  /* 0x000000010200780c */ /* 0x002fc80003f65270 */
[----:B------:R-:W-:Y:S01]  /*03e0*/  P2R R0, PR, RZ, 0x8 ;  /* 0x00000008ff007803 */ /* 0x000fe20000000000 */
[----:B------:R-:W-:Y:S01]  /*03f0*/  IMAD.IADD R0, R4, 0x1, -R7 ;  /* 0x0000000104007824 */ /* 0x000fe200078e0a07 */
[----:B------:R-:W-:Y:S01]  /*0400*/  LOP3.LUT R4, R3, 0x7f, RZ, 0xc0, !PT ;  /* 0x0000007f03047812 */ /* 0x000fe200078ec0ff */
[----:B------:R-:W-:-:S03]  /*0410*/  IMAD.MOV.U32 R7, RZ, RZ, RZ ;  /* 0x000000ffff077224 */ /* 0x000fc600078e00ff */
[----:B------:R-:W-:Y:S01]  /*0420*/  ISETP.NE.AND P1, PT, R0, 0x3, PT ;  /* 0x000000030000780c */ /* 0x000fe20003f25270 */
[----:B------:R-:W-:Y:S01]  /*0430*/  VOTEU.ALL UP0, P0 ;  /* 0x00000000003f7886 */ /* 0x000fe20000000000 */
[----:B------:R-:W-:Y:S01]  /*0440*/  VOTEU.ALL UP1, P0 ;  /* 0x00000000003f7886 */ /* 0x000fe20000020000 */
[----:B------:R-:W0:Y:S01]  /*0450*/  @P3 LDC R17, c[0x0][0x10] ;  /* 0x00000400ff113b82 */ /* 0x000e220000000800 */
[----:B--2---:R-:W-:Y:S02]  /*0460*/  @P3 IMAD.MOV.U32 R8, RZ, RZ, R5 ;  /* 0x000000ffff083224 */ /* 0x004fe400078e0005 */
[----:B------:R-:W-:Y:S01]  /*0470*/  @!UP0 UMOV UR6, 0x400 ;  /* 0x0000040000068882 */ /* 0x000fe20000000000 */
[----:B------:R-:W-:-:S04]  /*0480*/  @!UP0 UIADD3 UR4, -UR4, 0x100000, URZ ;  /* 0x0010000004048890 */ /* 0x000fc8000fffe13f */
[----:B------:R-:W-:Y:S02]  /*0490*/  @!UP0 USHF.L.U32 UR5, UR4, 0xb, URZ ;  /* 0x0000000b04058899 */ /* 0x000fe4000800063f */
[----:B------:R-:W-:Y:S01]  /*04a0*/  @!UP0 USHF.L.U32 UR4, UR4, 0x1, URZ ;  /* 0x0000000104048899 */ /* 0x000fe2000800063f */
[----:B------:R-:W-:Y:S01]  /*04b0*/  @P3 IMAD.MOV.U32 R9, RZ, RZ, RZ ;  /* 0x000000ffff093224 */ /* 0x000fe200078e00ff */
[----:B------:R-:W1:Y:S08]  /*04c0*/  @!UP0 S2UR UR7, SR_CgaCtaId ;  /* 0x00000000000789c3 */ /* 0x000e700000008800 */
[----:B------:R-:W2:Y:S01]  /*04d0*/  @!P3 LDC R11, c[0x0][0xc] ;  /* 0x00000300ff0bbb82 */ /* 0x000ea20000000800 */
[----:B0-----:R-:W-:Y:S01]  /*04e0*/  @P3 IMAD.WIDE.U32 R16, R6, R17, R8 ;  /* 0x0000001106103225 */ /* 0x001fe200078e0008 */
[----:B-1----:R-:W-:Y:S01]  /*04f0*/  @!UP0 ULEA UR8, UR7, UR6, 0x18 ;  /* 0x0000000607088291 */ /* 0x002fe2000f8ec03f */
[----:B------:R-:W-:-:S02]  /*0500*/  VOTEU.ALL UP0, P0 ;  /* 0x00000000003f7886 */ /* 0x000fc40000000000 */
[----:B------:R-:W-:Y:S01]  /*0510*/  ULDC UR6, c[0x0][0xc] ;  /* 0x0000030000067ab9 */ /* 0x000fe20000000800 */
[----:B------:R-:W-:Y:S01]  /*0520*/  ISETP.EQ.OR P0, PT, R0, RZ, !P1 ;  /* 0x000000ff0000720c */ /* 0x000fe20004f02670 */
[----:B------:R-:W-:-:S03]  /*0530*/  ULDC UR7, c[0x0][0x10] ;  /* 0x0000040000077ab9 */ /* 0x000fc60000000800 */
[C---:B------:R-:W-:Y:S01]  /*0540*/  ISETP.EQ.AND P0, PT, R10.reuse, RZ, P0 ;  /* 0x000000ff0a00720c */ /* 0x040fe20000702270 */
[----:B------:R-:W-:Y:S02]  /*0550*/  VIADD R10, R10, 0xffffffff ;  /* 0xffffffff0a0a7836 */ /* 0x000fe40000000000 */
[----:B--2---:R-:W-:Y:S01]  /*0560*/  @!P3 IMAD.WIDE.U32 R8, R11, R5, R6 ;  /* 0x000000050b08b225 */ /* 0x004fe200078e0006 */
[----:B------:R-:W0:Y:S02]  /*0570*/  FENCE.VIEW.ASYNC.S ;  /* 0x00000000000073c6 */ /* 0x000e240000000000 */
[----:B0-----:R-:W3:Y:S01]  /*0580*/  @!UP0 SYNCS.EXCH.64 URZ, [UR8+0x70], UR4 ;  /* 0x00007004083f85b2 */ /* 0x001ee20008000100 */
[----:B------:R-:W-:Y:S01]  /*0590*/  SEL R18, RZ, 0x1, !P0 ;  /* 0x00000001ff127807 */ /* 0x000fe20004000000 */
[----:B------:R-:W-:Y:S01]  /*05a0*/  @P3 IMAD.MOV.U32 R11, RZ, RZ, RZ ;  /* 0x000000ffff0b3224 */ /* 0x000fe200078e00ff */
[----:B------:R-:W-:Y:S01]  /*05b0*/  ISETP.GE.U32.AND P1, PT, R10, 0x2, PT ;  /* 0x000000020a00780c */ /* 0x000fe20003f26070 */
[----:B------:R-:W-:-:S02]  /*05c0*/  @!P3 IMAD.MOV.U32 R16, RZ, RZ, R8 ;  /* 0x000000ffff10b224 */ /* 0x000fc400078e0008 */
[----:B------:R-:W-:Y:S01]  /*05d0*/  @P3 IMAD.IADD R17, R17, 0x1, R11 ;  /* 0x0000000111113824 */ /* 0x000fe200078e020b */
[----:B------:R-:W-:Y:S01]  /*05e0*/  SEL R18, R18, 0x2, P1 ;  /* 0x0000000212127807 */ /* 0x000fe20000800000 */
[----:B------:R-:W-:Y:S01]  /*05f0*/  @!P3 IMAD.MOV.U32 R17, RZ, RZ, R9 ;  /* 0x000000ffff11b224 */ /* 0x000fe200078e0009 */
[----:B------:R0:W3:Y:S01]  /*0600*/  @!UP1 SYNCS.EXCH.64 URZ, [UR8+0x78], UR4 ;  /* 0x00007804083f95b2 */ /* 0x0000e20008000100 */
[----:B------:R-:W-:Y:S01]  /*0610*/  NOP ;  /* 0x0000000000007918 */ /* 0x000fe20000000000 */
[----:B0-----:R-:W-:-:S03]  /*0620*/  UIMAD.WIDE.U32 UR4, UR6, UR7, URZ ;  /* 0x00000007060472a5 */ /* 0x001fc6000f8e003f */
[----:B------:R-:W-:Y:S02]  /*0630*/  ULDC UR6, c[0x0][0x14] ;  /* 0x0000050000067ab9 */ /* 0x000fe40000000800 */
[----:B------:R-:W-:Y:S02]  /*0640*/  UIMAD.WIDE.U32 UR42, UR4, UR6, URZ ;  /* 0x00000006042a72a5 */ /* 0x000fe4000f8e003f */
[----:B------:R-:W-:-:S04]  /*0650*/  UIMAD UR38, UR5, UR6, URZ ;  /* 0x00000006052672a4 */ /* 0x000fc8000f8e023f */
[----:B------:R-:W-:Y:S01]  /*0660*/  UIADD3 UR38, UR43, UR38, URZ ;  /* 0x000000262b267290 */ /* 0x000fe2000fffe03f */
[----:B---34-:R-:W-:Y:S06]  /*0670*/  BAR.SYNC.DEFER_BLOCKING 0x0 ;  /* 0x0000000000007b1d */ /* 0x018fec0000010000 */
[----:B------:R-:W-:Y:S05]  /*0680*/  @!P2 BRA `(.L_x_3) ;  /* 0x000000780048a947 */ /* 0x000fea0003800000 */
[----:B------:R-:W-:-:S13]  /*0690*/  ISETP.GT.U32.AND P0, PT, R10, 0x1, PT ;  /* 0x000000010a00780c */ /* 0x000fda0003f04070 */
[----:B------:R-:W-:Y:S05]  /*06a0*/  @P0 EXIT ;  /* 0x000000000000094d */ /* 0x000fea0003800000 */
[----:B------:R-:W-:Y:S01]  /*06b0*/  ULDC.64 UR4, c[0x0][0x650] ;  /* 0x0001940000047ab9 */ /* 0x000fe20000000a00 */
[----:B------:R-:W-:Y:S01]  /*06c0*/  PRMT R0, RZ, 0x7610, R0 ;  /* 0x00007610ff007816 */ /* 0x000fe20000000000 */
[----:B------:R-:W-:Y:S01]  /*06d0*/  IMAD.MOV.U32 R113, RZ, RZ, -0x1 ;  /* 0xffffffffff717424 */ /* 0x000fe200078e00ff */
[----:B------:R-:W-:Y:S01]  /*06e0*/  ISETP.GE.U32.AND P0, PT, R16, UR4, PT ;  /* 0x0000000410007c0c */ /* 0x000fe2000bf06070 */
[----:B------:R-:W-:Y:S02]  /*06f0*/  IMAD.MOV.U32 R114, RZ, RZ, -0x1 ;  /* 0xffffffffff727424 */ /* 0x000fe400078e00ff */
[----:B------:R-:W-:Y:S01]  /*0700*/  IMAD.MOV.U32 R19, RZ, RZ, -0x1 ;  /* 0xffffffffff137424 */ /* 0x000fe200078e00ff */
[----:B------:R-:W-:-:S13]  /*0710*/  ISETP.GE.U32.AND.EX P0, PT, R17, UR5, PT, P0 ;  /* 0x0000000511007c0c */ /* 0x000fda000bf06100 */
[----:B------:R-:W-:Y:S05]  /*0720*/  @P0 BRA `(.L_x_4) ;  /* 0x0000000400580947 */ /* 0x000fea0003800000 */
[----:B------:R-:W0:Y:S01]  /*0730*/  LDC.64 R20, c[0x0][0x628] ;  /* 0x00018a00ff147b82 */ /* 0x000e220000000a00 */
[----:B------:R-:W-:Y:S02]  /*0740*/  IMAD.MOV.U32 R8, RZ, RZ, R16 ;  /* 0x000000ffff087224 */ /* 0x000fe400078e0010 */
[----:B------:R-:W-:-:S05]  /*0750*/  IMAD.MOV.U32 R9, RZ, RZ, R17 ;  /* 0x000000ffff097224 */ /* 0x000fca00078e0011 */
[----:B------:R-:W1:Y:S08]  /*0760*/  LDC R0, c[0x0][0x630] ;  /* 0x00018c00ff007b82 */ /* 0x000e700000000800 */
[----:B------:R-:W2:Y:S01]  /*0770*/  LDC.64 R22, c[0x0][0x620] ;  /* 0x00018800ff167b82 */ /* 0x000ea20000000a00 */
[----:B0-----:R-:W-:-:S04]  /*0780*/  ISETP.NE.U32.AND P0, PT, R20, RZ, PT ;  /* 0x000000ff1400720c */ /* 0x001fc80003f05070 */
[----:B------:R-:W-:-:S13]  /*0790*/  ISETP.NE.AND.EX P0, PT, R21, RZ, PT, P0 ;  /* 0x000000ff1500720c */ /* 0x000fda0003f05300 */
[----:B-12---:R-:W-:Y:S05]  /*07a0*/  @!P0 BRA `(.L_x_5) ;  /* 0x0000000000288947 */ /* 0x006fea0003800000 */
[----:B------:R-:W0:Y:S02]  /*07b0*/  LDC R13, c[0x0][0x634] ;  /* 0x00018d00ff0d7b82 */ /* 0x000e240000000800 */
[----:B0-----:R-:W-:-:S05]  /*07c0*/  IADD3 R13, P0, R16, R13, RZ ;  /* 0x0000000d100d7210 */ /* 0x001fca0007f1e0ff */
[----:B------:R-:W-:-:S04]  /*07d0*/  IMAD.X R15, RZ, RZ, R17, P0 ;  /* 0x000000ffff0f7224 */ /* 0x000fc800000e0611 */
[----:B------:R-:W-:-:S04]  /*07e0*/  IMAD.WIDE.U32 R8, R15, R20, RZ ;  /* 0x000000140f087225 */ /* 0x000fc800078e00ff */
[----:B------:R-:W-:-:S04]  /*07f0*/  IMAD.WIDE.U32 R10, P0, R13, R21, R8 ;  /* 0x000000150d0a7225 */ /* 0x000fc80007800008 */
[----:B------:R-:W-:-:S04]  /*0800*/  IMAD.WIDE.U32 R8, R13, R20, RZ ;  /* 0x000000140d087225 */ /* 0x000fc800078e00ff */
[----:B------:R-:W-:Y:S01]  /*0810*/  IMAD.X R13, RZ, RZ, RZ, P0 ;  /* 0x000000ffff0d7224 */ /* 0x000fe200000e06ff */
[----:B------:R-:W-:Y:S01]  /*0820*/  IADD3 RZ, P0, R9, R10, RZ ;  /* 0x0000000a09ff7210 */ /* 0x000fe20007f1e0ff */
[----:B------:R-:W-:-:S04]  /*0830*/  IMAD.MOV.U32 R12, RZ, RZ, R11 ;  /* 0x000000ffff0c7224 */ /* 0x000fc800078e000b */
[----:B------:R-:W-:-:S08]  /*0840*/  IMAD.WIDE.U32.X R8, R15, R21, R12, P0 ;  /* 0x000000150f087225 */ /* 0x000fd000000e040c */
.L_x_5:
[-CC-:B------:R-:W-:Y:S01]  /*0850*/  SHF.R.U64 R25, R8, R0.reuse, R9.reuse ;  /* 0x0000000008197219 */ /* 0x180fe20000001209 */
[----:B------:R-:W0:Y:S01]  /*0860*/  LDC R12, c[0x0][0x618] ;  /* 0x00018600ff0c7b82 */ /* 0x000e220000000800 */
[----:B------:R-:W-:Y:S01]  /*0870*/  SHF.R.U32.HI R7, RZ, R0, R9 ;  /* 0x00000000ff077219 */ /* 0x000fe20000011609 */
[----:B------:R-:W-:Y:S01]  /*0880*/  ULDC UR4, c[0x0][0x150] ;  /* 0x0000540000047ab9 */ /* 0x000fe20000000800 */
[----:B------:R-:W-:Y:S02]  /*0890*/  IADD3 R11, P0, RZ, -R25, RZ ;  /* 0x80000019ff0b7210 */ /* 0x000fe40007f1e0ff */
[----:B------:R-:W-:-:S03]  /*08a0*/  I2FP.F32.U32 R0, R6 ;  /* 0x0000000600007245 */ /* 0x000fc60000201000 */
[----:B------:R-:W1:Y:S01]  /*08b0*/  LDC.64 R30, c[0x0][0x640] ;  /* 0x00019000ff1e7b82 */ /* 0x000e620000000a00 */
[----:B------:R-:W-:Y:S02]  /*08c0*/  IMAD.X R13, RZ, RZ, ~R7, P0 ;  /* 0x000000ffff0d7224 */ /* 0x000fe400000e0e07 */
[----:B------:R-:W-:Y:S01]  /*08d0*/  FMUL R0, R0, UR4 ;  /* 0x0000000400007c20 */ /* 0x000fe20008400000 */
[----:B------:R-:W-:Y:S01]  /*08e0*/  IMAD.WIDE.U32 R8, R11, R22, R16 ;  /* 0x000000160b087225 */ /* 0x000fe200078e0010 */
[----:B------:R-:W-:-:S03]  /*08f0*/  ULDC UR4, c[0x0][0x154] ;  /* 0x0000550000047ab9 */ /* 0x000fc60000000800 */
[----:B------:R-:W-:Y:S01]  /*0900*/  IMAD R10, R13, R22, RZ ;  /* 0x000000160d0a7224 */ /* 0x000fe200078e02ff */
[----:B------:R-:W2:Y:S01]  /*0910*/  LDC R7, c[0x0][0x144] ;  /* 0x00005100ff077b82 */ /* 0x000ea20000000800 */
[----:B------:R-:W3:Y:S02]  /*0920*/  F2I.U32.TRUNC.NTZ R0, R0 ;  /* 0x0000000000007305 */ /* 0x000ee4000020f000 */
[----:B------:R-:W-:-:S04]  /*0930*/  IMAD R11, R11, R23, R10 ;  /* 0x000000170b0b7224 */ /* 0x000fc800078e020a */
[----:B------:R-:W-:Y:S01]  /*0940*/  IMAD.IADD R9, R9, 0x1, R11 ;  /* 0x0000000109097824 */ /* 0x000fe200078e020b */
[----:B------:R-:W4:Y:S01]  /*0950*/  LDC R24, c[0x0][0x608] ;  /* 0x00018200ff187b82 */ /* 0x000f220000000800 */
[----:B------:R-:W-:-:S03]  /*0960*/  IMAD.MOV.U32 R11, RZ, RZ, -0x1 ;  /* 0xffffffffff0b7424 */ /* 0x000fc600078e00ff */
[-CC-:B0-----:R-:W-:Y:S02]  /*0970*/  SHF.R.U64 R22, R8, R12.reuse, R9.reuse ;  /* 0x0000000c08167219 */ /* 0x181fe40000001209 */
[----:B------:R-:W-:Y:S02]  /*0980*/  I2FP.F32.U32 R8, R5 ;  /* 0x0000000500087245 */ /* 0x000fe40000201000 */
[----:B------:R-:W0:Y:S01]  /*0990*/  LDC R28, c[0x0][0x658] ;  /* 0x00019600ff1c7b82 */ /* 0x000e220000000800 */
[----:B-1----:R-:W-:Y:S01]  /*09a0*/  ISETP.NE.U32.AND P0, PT, R30, RZ, PT ;  /* 0x000000ff1e00720c */ /* 0x002fe20003f05070 */
[----:B---3--:R-:W-:Y:S02]  /*09b0*/  IMAD.MOV R10, RZ, RZ, -R0 ;  /* 0x000000ffff0a7224 */ /* 0x008fe400078e0a00 */
[----:B------:R-:W-:Y:S01]  /*09c0*/  FMUL R8, R8, UR4 ;  /* 0x0000000408087c20 */ /* 0x000fe20008400000 */
[----:B------:R-:W-:Y:S02]  /*09d0*/  SHF.R.U32.HI R9, RZ, R12, R9 ;  /* 0x0000000cff097219 */ /* 0x000fe40000011609 */
[----:B------:R-:W-:Y:S01]  /*09e0*/  ISETP.NE.AND.EX P0, PT, R31, RZ, PT, P0 ;  /* 0x000000ff1f00720c */ /* 0x000fe20003f05300 */
[----:B------:R1:W3:Y:S01]  /*09f0*/  F2I.U32.TRUNC.NTZ R15, R8 ;  /* 0x00000008000f7305 */ /* 0x0002e2000020f000 */
[----:B------:R-:W1:Y:S01]  /*0a00*/  LDC R20, c[0x0][0x148] ;  /* 0x00005200ff147b82 */ /* 0x000e620000000800 */
[----:B--2---:R-:W-:-:S07]  /*0a10*/  IMAD R0, R7, R10, R6 ;  /* 0x0000000a07007224 */ /* 0x004fce00078e0206 */
[----:B------:R-:W2:Y:S01]  /*0a20*/  LDC R26, c[0x0][0x600] ;  /* 0x00018000ff1a7b82 */ /* 0x000ea20000000800 */
[-CC-:B----4-:R-:W-:Y:S02]  /*0a30*/  SHF.R.U64 R32, R22, R24.reuse, R9.reuse ;  /* 0x0000001816207219 */ /* 0x190fe40000001209 */
[----:B------:R-:W-:Y:S01]  /*0a40*/  SHF.R.U32.HI R7, RZ, R24, R9 ;  /* 0x00000018ff077219 */ /* 0x000fe20000011609 */
[----:B------:R-:W-:-:S04]  /*0a50*/  IMAD.MOV.U32 R9, RZ, RZ, 0x1 ;  /* 0x00000001ff097424 */ /* 0x000fc800078e00ff */
[----:B------:R-:W4:Y:S01]  /*0a60*/  LDC R21, c[0x0][0x648] ;  /* 0x00019200ff157b82 */ /* 0x000f220000000800 */
[-C--:B0-----:R-:W-:Y:S02]  /*0a70*/  SHF.L.U32 R6, R11, R28.reuse, RZ ;  /* 0x0000001c0b067219 */ /* 0x081fe400000006ff */
[--C-:B------:R-:W-:Y:S02]  /*0a80*/  SHF.R.U64 R24, R32, R28, R7.reuse ;  /* 0x0000001c20187219 */ /* 0x100fe40000001207 */
[----:B------:R-:W-:Y:S02]  /*0a90*/  LOP3.LUT R13, RZ, R6, RZ, 0x33, !PT ;  /* 0x00000006ff0d7212 */ /* 0x000fe400078e33ff */
[-C--:B------:R-:W-:Y:S01]  /*0aa0*/  SHF.R.U32.HI R7, RZ, R28.reuse, R7 ;  /* 0x0000001cff077219 */ /* 0x080fe20000011607 */
[----:B------:R-:W0:Y:S01]  /*0ab0*/  LDC R23, c[0x0][0x638] ;  /* 0x00018e00ff177b82 */ /* 0x000e220000000800 */
[----:B------:R-:W-:Y:S01]  /*0ac0*/  SHF.L.U32 R12, R9, R28, RZ ;  /* 0x0000001c090c7219 */ /* 0x000fe200000006ff */
[----:B------:R-:W-:-:S06]  /*0ad0*/  IMAD.MOV.U32 R6, RZ, RZ, R24 ;  /* 0x000000ffff067224 */ /* 0x000fcc00078e0018 */
[----:B------:R-:W0:Y:S01]  /*0ae0*/  LDC R113, c[0x0][0x610] ;  /* 0x00018400ff717b82 */ /* 0x000e220000000800 */
[----:B-1-3--:R-:W-:Y:S05]  /*0af0*/  @!P0 BRA `(.L_x_6) ;  /* 0x0000000000288947 */ /* 0x00afea0003800000 */
[----:B------:R-:W1:Y:S02]  /*0b00*/  LDC R11, c[0x0][0x64c] ;  /* 0x00019300ff0b7b82 */ /* 0x000e640000000800 */
[----:B-1----:R-:W-:-:S05]  /*0b10*/  IADD3 R11, P0, R24, R11, RZ ;  /* 0x0000000b180b7210 */ /* 0x002fca0007f1e0ff */
        /* <DEDUP_REMOVED lines=8> */
.L_x_6:
[----:B----4-:R-:W-:Y:S01]  /*0ba0*/  SHF.R.U64 R6, R6, R21, R7 ;  /* 0x0000001506067219 */ /* 0x010fe20000001207 */
[----:B--2---:R-:W-:Y:S01]  /*0bb0*/  VIADD R7, R26, 0xffffffff ;  /* 0xffffffff1a077836 */ /* 0x004fe20000000000 */
[----:B------:R-:W-:Y:S01]  /*0bc0*/  LOP3.LUT R13, R32, R13, RZ, 0xc0, !PT ;  /* 0x0000000d200d7212 */ /* 0x000fe200078ec0ff */
[----:B------:R-:W-:Y:S02]  /*0bd0*/  IMAD.MOV R15, RZ, RZ, -R15 ;  /* 0x000000ffff0f7224 */ /* 0x000fe400078e0a0f */
[----:B------:R-:W-:Y:S02]  /*0be0*/  IMAD.MOV R8, RZ, RZ, -R6 ;  /* 0x000000ffff087224 */ /* 0x000fe400078e0a06 */
[----:B------:R-:W-:Y:S01]  /*0bf0*/  IMAD R13, R12, R6, R13 ;  /* 0x000000060c0d7224 */ /* 0x000fe200078e020d */
[----:B------:R-:W-:Y:S01]  /*0c00*/  LOP3.LUT R6, R22, R7, RZ, 0xc0, !PT ;  /* 0x0000000716067212 */ /* 0x000fe200078ec0ff */
[----:B------:R-:W-:Y:S02]  /*0c10*/  @P3 IMAD R0, R20, R15, R5 ;  /* 0x0000000f14003224 */ /* 0x000fe400078e0205 */
[----:B0-----:R-:W-:-:S02]  /*0c20*/  IMAD R5, R8, R23, R24 ;  /* 0x0000001708057224 */ /* 0x001fc400078e0218 */
[----:B------:R-:W-:Y:S02]  /*0c30*/  IMAD R113, R13, R113, R0 ;  /* 0x000000710d717224 */ /* 0x000fe400078e0200 */
[----:B------:R-:W-:Y:S02]  /*0c40*/  IMAD R6, R5, R26, R6 ;  /* 0x0000001a05067224 */ /* 0x000fe400078e0206 */
[----:B------:R-:W-:Y:S02]  /*0c50*/  IMAD.MOV.U32 R0, RZ, RZ, 0x1 ;  /* 0x00000001ff007424 */ /* 0x000fe400078e00ff */
[----:B------:R-:W-:Y:S01]  /*0c60*/  IMAD.MOV.U32 R19, RZ, RZ, R25 ;  /* 0x000000ffff137224 */ /* 0x000fe200078e0019 */
[----:B------:R-:W-:Y:S02]  /*0c70*/  SEL R114, R6, R113, !P3 ;  /* 0x0000007106727207 */ /* 0x000fe40005800000 */
[----:B------:R-:W-:-:S07]  /*0c80*/  SEL R113, R113, R6, !P3 ;  /* 0x0000000671717207 */ /* 0x000fce0005800000 */
.L_x_4:
[----:B------:R-:W-:-:S08]  /*0c90*/  NOP ;  /* 0x0000000000007918 */ /* 0x000fd00000000000 */
[----:B------:R-:W0:Y:S02]  /*0ca0*/  USETMAXREG.TRY_ALLOC.CTAPOOL UP0, 0xe8 ;  /* 0x000000e8000079c8 */ /* 0x000e240008000600 */
[----:B0-----:R-:W-:-:S13]  /*0cb0*/  PLOP3.LUT P0, PT, PT, PT, UP0, 0x80, 0x0 ;  /* 0x000000000000781c */ /* 0x001fda0003f0f008 */
[----:B------:R-:W-:Y:S05]  /*0cc0*/  @!P0 BRA `(.L_x_4) ;  /* 0xfffffffc00f08947 */ /* 0x000fea000383ffff */
[----:B------:R-:W-:Y:S01]  /*0cd0*/  ULDC.64 UR4, c[0x0][0x598] ;  /* 0x0001660000047ab9 */ /* 0x000fe20000000a00 */
[----:B------:R-:W-:Y:S01]  /*0ce0*/  ULDC.64 UR44, c[0x0][0x208] ;  /* 0x00008200002c7ab9 */ /* 0x000fe20000000a00 */
[----:B------:R-:W-:-:S04]  /*0cf0*/  ISETP.NE.U32.AND P0, PT, RZ, UR4, PT ;  /* 0x00000004ff007c0c */ /* 0x000fc8000bf05070 */
[----:B------:R-:W-:-:S13]  /*0d00*/  ISETP.NE.AND.EX P0, PT, RZ, UR5, PT, P0 ;  /* 0x00000005ff007c0c */ /* 0x000fda000bf05300 */
[----:B------:R-:W-:Y:S05]  /*0d10*/  @!P0 BRA `(.L_x_7) ;  /* 0x00000000001c8947 */ /* 0x000fea0003800000 */
[----:B------:R-:W0:Y:S02]  /*0d20*/  LDC.64 R6, c[0x0][0x598] ;  /* 0x00016600ff067b82 */ /* 0x000e240000000a00 */
[----:B0-----:R-:W2:Y:S02]  /*0d30*/  LDG.E.64 R6, desc[UR44][R6.64] ;  /* 0x0000002c06067981 */ /* 0x001ea4000c1e1b00 */
[----:B--2---:R-:W-:-:S04]  /*0d40*/  ISETP.NE.U32.AND P0, PT, R6, RZ, PT ;  /* 0x000000ff0600720c */ /* 0x004fc80003f05070 */
[----:B------:R-:W-:-:S13]  /*0d50*/  ISETP.NE.AND.EX P0, PT, R7, RZ, PT, P0 ;  /* 0x000000ff0700720c */ /* 0x000fda0003f05300 */
[----:B------:R-:W-:Y:S05]  /*0d60*/  @!P0 BRA `(.L_x_7) ;  /* 0x0000000000088947 */ /* 0x000fea0003800000 */
[----:B------:R0:W5:Y:S01]  /*0d70*/  LD.E R104, desc[UR44][R6.64] ;  /* 0x0000002c06687980 */ /* 0x000162000c101900 */
[----:B------:R-:W-:Y:S05]  /*0d80*/  BRA `(.L_x_8) ;  /* 0x0000000000247947 */ /* 0x000fea0003800000 */
.L_x_7:
[----:B------:R-:W-:Y:S02]  /*0d90*/  ULDC.64 UR4, c[0x0][0x588] ;  /* 0x0001620000047ab9 */ /* 0x000fe40000000a00 */
[----:B------:R-:W-:-:S04]  /*0da0*/  ISETP.NE.U32.AND P0, PT, RZ, UR4, PT ;  /* 0x00000004ff007c0c */ /* 0x000fc8000bf05070 */
[----:B------:R-:W-:-:S13]  /*0db0*/  ISETP.NE.AND.EX P0, PT, RZ, UR5, PT, P0 ;  /* 0x00000005ff007c0c */ /* 0x000fda000bf05300 */
[----:B------:R-:W-:Y:S05]  /*0dc0*/  @!P0 BRA `(.L_x_9) ;  /* 0x00000000000c8947 */ /* 0x000fea0003800000 */
[----:B------:R-:W0:Y:S02]  /*0dd0*/  LDC.64 R104, c[0x0][0x588] ;  /* 0x00016200ff687b82 */ /* 0x000e240000000a00 */
[----:B0-----:R1:W5:Y:S01]  /*0de0*/  LDG.E R104, desc[UR44][R104.64] ;  /* 0x0000002c68687981 */ /* 0x001362000c1e1900 */
[----:B------:R-:W-:Y:S05]  /*0df0*/  BRA `(.L_x_8) ;  /* 0x0000000000087947 */ /* 0x000fea0003800000 */
.L_x_9:
[----:B------:R-:W-:Y:S02]  /*0e00*/  ULDC UR4, c[0x0][0x580] ;  /* 0x0001600000047ab9 */ /* 0x000fe40000000800 */
[----:B------:R-:W-:-:S07]  /*0e10*/  IMAD.U32 R104, RZ, RZ, UR4 ;  /* 0x00000004ff687e24 */ /* 0x000fce000f8e00ff */
.L_x_8:
[----:B------:R-:W-:Y:S02]  /*0e20*/  ULDC.64 UR4, c[0x0][0x5a0] ;  /* 0x0001680000047ab9 */ /* 0x000fe40000000a00 */
[----:B------:R-:W-:-:S04]  /*0e30*/  ISETP.NE.U32.AND P0, PT, RZ, UR4, PT ;  /* 0x00000004ff007c0c */ /* 0x000fc8000bf05070 */
[----:B------:R-:W-:-:S13]  /*0e40*/  ISETP.NE.AND.EX P0, PT, RZ, UR5, PT, P0 ;  /* 0x00000005ff007c0c */ /* 0x000fda000bf05300 */
[----:B------:R-:W-:Y:S05]  /*0e50*/  @!P0 BRA `(.L_x_10) ;  /* 0x00000000001c8947 */ /* 0x000fea0003800000 */
[----:B0-----:R-:W0:Y:S02]  /*0e60*/  LDC.64 R6, c[0x0][0x5a0] ;  /* 0x00016800ff067b82 */ /* 0x001e240000000a00 */
[----:B0-----:R-:W2:Y:S02]  /*0e70*/  LDG.E.64 R6, desc[UR44][R6.64] ;  /* 0x0000002c06067981 */ /* 0x001ea4000c1e1b00 */
[----:B--2---:R-:W-:-:S04]  /*0e80*/  ISETP.NE.U32.AND P0, PT, R6, RZ, PT ;  /* 0x000000ff0600720c */ /* 0x004fc80003f05070 */
[----:B------:R-:W-:-:S13]  /*0e90*/  ISETP.NE.AND.EX P0, PT, R7, RZ, PT, P0 ;  /* 0x000000ff0700720c */ /* 0x000fda0003f05300 */
[----:B------:R-:W-:Y:S05]  /*0ea0*/  @!P0 BRA `(.L_x_10) ;  /* 0x0000000000088947 */ /* 0x000fea0003800000 */
[----:B-1----:R0:W5:Y:S01]  /*0eb0*/  LD.E R105, desc[UR44][R6.64] ;  /* 0x0000002c06697980 */ /* 0x002162000c101900 */
[----:B------:R-:W-:Y:S05]  /*0ec0*/  BRA `(.L_x_11) ;  /* 0x0000000000247947 */ /* 0x000fea0003800000 */
.L_x_10:
[----:B------:R-:W-:Y:S02]  /*0ed0*/  ULDC.64 UR4, c[0x0][0x590] ;  /* 0x0001640000047ab9 */ /* 0x000fe40000000a00 */
[----:B------:R-:W-:-:S04]  /*0ee0*/  ISETP.NE.U32.AND P0, PT, RZ, UR4, PT ;  /* 0x00000004ff007c0c */ /* 0x000fc8000bf05070 */
[----:B------:R-:W-:-:S13]  /*0ef0*/  ISETP.NE.AND.EX P0, PT, RZ, UR5, PT, P0 ;  /* 0x00000005ff007c0c */ /* 0x000fda000bf05300 */
[----:B------:R-:W-:Y:S05]  /*0f00*/  @!P0 BRA `(.L_x_12) ;  /* 0x00000000000c8947 */ /* 0x000fea0003800000 */
[----:B0-----:R-:W1:Y:S02]  /*0f10*/  LDC.64 R6, c[0x0][0x590] ;  /* 0x00016400ff067b82 */ /* 0x001e640000000a00 */
[----:B-1----:R1:W5:Y:S01]  /*0f20*/  LDG.E R105, desc[UR44][R6.64] ;  /* 0x0000002c06697981 */ /* 0x002362000c1e1900 */
[----:B------:R-:W-:Y:S05]  /*0f30*/  BRA `(.L_x_11) ;  /* 0x0000000000087947 */ /* 0x000fea0003800000 */
.L_x_12:
[----:B------:R-:W-:Y:S02]  /*0f40*/  ULDC UR4, c[0x0][0x584] ;  /* 0x0001610000047ab9 */ /* 0x000fe40000000800 */
[----:B-1----:R-:W-:-:S07]  /*0f50*/  IMAD.U32 R105, RZ, RZ, UR4 ;  /* 0x00000004ff697e24 */ /* 0x002fce000f8e00ff */
.L_x_11:
[----:B------:R-:W-:-:S13]  /*0f60*/  LOP3.LUT P0, RZ, R0, 0xff, RZ, 0xc0, !PT ;  /* 0x000000ff00ff7812 */ /* 0x000fda000780c0ff */
[----:B------:R-:W-:Y:S05]  /*0f70*/  @!P0 EXIT ;  /* 0x000000000000894d */ /* 0x000fea0003800000 */
[----:B------:R-:W2:Y:S01]  /*0f80*/  LDC R107, c[0x0][0x658] ;  /* 0x00019600ff6b7b82 */ /* 0x000ea20000000800 */
[----:B------:R-:W-:Y:S01]  /*0f90*/  ULDC.64 UR6, c[0x0][0x288] ;  /* 0x0000a20000067ab9 */ /* 0x000fe20000000a00 */
[----:B------:R-:W-:Y:S01]  /*0fa0*/  LOP3.LUT R14, R14, 0x1, RZ, 0xc0, !PT ;  /* 0x000000010e0e7812 */ /* 0x000fe200078ec0ff */
[----:B------:R-:W-:Y:S01]  /*0fb0*/  UIADD3 UR4, UR7, 0x7f, URZ ;  /* 0x0000007f07047890 */ /* 0x000fe2000fffe03f */
[----:B------:R-:W-:Y:S01]  /*0fc0*/  SHF.R.U32.HI R0, RZ, 0x2, R3 ;  /* 0x00000002ff007819 */ /* 0x000fe20000011603 */
[----:B------:R-:W-:Y:S01]  /*0fd0*/  IMAD.U32 R5, RZ, RZ, UR6 ;  /* 0x00000006ff057e24 */ /* 0x000fe2000f8e00ff */
[----:B------:R-:W-:Y:S01]  /*0fe0*/  SHF.R.U32.HI R4, RZ, 0x1, R4 ;  /* 0x00000001ff047819 */ /* 0x000fe20000011604 */
[----:B------:R-:W-:Y:S01]  /*0ff0*/  USHF.R.S32.HI UR5, URZ, 0x1f, UR4 ;  /* 0x0000001f3f057899 */ /* 0x000fe20008011404 */
[----:B------:R-:W-:Y:S01]  /*1000*/  LOP3.LUT R106, R3, 0x3, RZ, 0xc0, !PT ;  /* 0x00000003036a7812 */ /* 0x000fe200078ec0ff */
[----:B01----:R-:W-:Y:S01]  /*1010*/  IMAD.SHL.U32 R7, R14, 0x40, RZ ;  /* 0x000000400e077824 */ /* 0x003fe200078e00ff */
[----:B------:R-:W-:Y:S01]  /*1020*/  LOP3.LUT R0, R0, 0x7, RZ, 0xc0, !PT ;  /* 0x0000000700007812 */ /* 0x000fe200078ec0ff */
[----:B------:R-:W-:Y:S01]  /*1030*/  ULEA.HI UR5, UR5, UR4, URZ, 0x7 ;  /* 0x0000000405057291 */ /* 0x000fe2000f8f383f */
[----:B------:R-:W-:Y:S01]  /*1040*/  LOP3.LUT R23, R4, 0x30, RZ, 0xc0, !PT ;  /* 0x0000003004177812 */ /* 0x000fe200078ec0ff */
[----:B------:R-:W-:Y:S01]  /*1050*/  IMAD R106, R106, -0x2, R5 ;  /* 0xfffffffe6a6a7824 */ /* 0x000fe200078e0205 */
[--C-:B------:R-:W-:Y:S01]  /*1060*/  LOP3.LUT R22, R7, 0x40, R0.reuse, 0xe2, !PT ;  /* 0x0000004007167812 */ /* 0x100fe200078ee200 */
[----:B------:R-:W-:Y:S01]  /*1070*/  USHF.R.S32.HI UR39, URZ, 0x7, UR5 ;  /* 0x000000073f277899 */ /* 0x000fe20008011405 */
[-C--:B------:R-:W-:Y:S01]  /*1080*/  IADD3 R5, RZ, -R23.reuse, -R0 ;  /* 0x80000017ff057210 */ /* 0x080fe20007ffe800 */
[----:B------:R-:W-:Y:S01]  /*1090*/  IMAD.MOV.U32 R0, RZ, RZ, -0x1 ;  /* 0xffffffffff007424 */ /* 0x000fe200078e00ff */
[C---:B------:R-:W-:Y:S01]  /*10a0*/  LOP3.LUT R109, R3.reuse, 0x80, RZ, 0xc0, !PT ;  /* 0x00000080036d7812 */ /* 0x040fe200078ec0ff */
[----:B------:R-:W-:Y:S01]  /*10b0*/  UISETP.LT.AND UP0, UPT, UR39, 0x1, UPT ;  /* 0x000000012700788c */ /* 0x000fe2000bf01270 */
[----:B------:R-:W-:Y:S01]  /*10c0*/  IMAD.MOV.U32 R4, RZ, RZ, 0x1 ;  /* 0x00000001ff047424 */ /* 0x000fe200078e00ff */
[----:B------:R-:W-:Y:S01]  /*10d0*/  ULDC UR4, c[0x0][0x284] ;  /* 0x0000a10000047ab9 */ /* 0x000fe20000000800 */
[----:B------:R-:W-:Y:S01]  /*10e0*/  IMAD R5, R14, -0x40, R5 ;  /* 0xffffffc00e057824 */ /* 0x000fe200078e0205 */
[----:B------:R-:W-:Y:S01]  /*10f0*/  LOP3.LUT R22, R22, R23, RZ, 0xfc, !PT ;  /* 0x0000001716167212 */ /* 0x000fe200078efcff */
[----:B------:R-:W-:Y:S01]  /*1100*/  USEL UR40, UR39, 0x1, UP0 ;  /* 0x0000000127287887 */ /* 0x000fe20008000000 */
[-C--:B--2---:R-:W-:Y:S01]  /*1110*/  SHF.L.U32 R0, R0, R107.reuse, RZ ;  /* 0x0000006b00007219 */ /* 0x084fe200000006ff */
[----:B------:R-:W-:Y:S01]  /*1120*/  IMAD.SHL.U32 R108, R3, 0x2, RZ ;  /* 0x00000002036c7824 */ /* 0x000fe200078e00ff */
[----:B------:R-:W-:Y:S01]  /*1130*/  SHF.L.U32 R107, R4, R107, RZ ;  /* 0x0000006b046b7219 */ /* 0x000fe200000006ff */
[----:B------:R-:W-:Y:S01]  /*1140*/  VIADD R111, R5, UR4 ;  /* 0x00000004056f7c36 */ /* 0x000fe20008000000 */
[----:B------:R-:W-:Y:S01]  /*1150*/  SHF.R.U32.HI R109, RZ, 0x7, R109 ;  /* 0x00000007ff6d7819 */ /* 0x000fe2000001166d */
[----:B------:R-:W-:Y:S01]  /*1160*/  IMAD.MOV.U32 R23, RZ, RZ, RZ ;  /* 0x000000ffff177224 */ /* 0x000fe200078e00ff */
[----:B------:R-:W-:Y:S01]  /*1170*/  LOP3.LUT R110, RZ, R0, RZ, 0x33, !PT ;  /* 0x00000000ff6e7212 */ /* 0x000fe200078e33ff */
[----:B------:R-:W-:Y:S01]  /*1180*/  UIADD3 UR40, UR39, -UR40, URZ ;  /* 0x8000002827287290 */ /* 0x000fe2000fffe03f */
[----:B------:R-:W-:Y:S01]  /*1190*/  UMOV UR36, URZ ;  /* 0x0000003f00247c82 */ /* 0x000fe20008000000 */
[----:B------:R-:W-:-:S10]  /*11a0*/  UMOV UR37, URZ ;  /* 0x0000003f00257c82 */ /* 0x000fd40008000000 */
.L_x_194:
[----:B------:R-:W0:Y:S01]  /*11b0*/  SHFL.IDX PT, R0, R109, RZ, 0x1f ;  /* 0x00001fff6d007589 */ /* 0x000e2200000e0000 */
[----:B-1----:R-:W1:Y:S01]  /*11c0*/  S2UR UR7, SR_CgaCtaId ;  /* 0x00000000000779c3 */ /* 0x002e620000008800 */
[----:B------:R-:W-:Y:S01]  /*11d0*/  UMOV UR6, 0x400 ;  /* 0x0000040000067882 */ /* 0x000fe20000000000 */
[----:B0-----:R-:W-:Y:S01]  /*11e0*/  R2UR UR4, R0 ;  /* 0x00000000000472ca */ /* 0x001fe200000e0000 */
[----:B-1----:R-:W-:-:S12]  /*11f0*/  ULEA UR6, UR7, UR6, 0x18 ;  /* 0x0000000607067291 */ /* 0x002fd8000f8ec03f */
[----:B------:R-:W-:-:S04]  /*1200*/  ULEA.HI UR5, UR4, UR4, URZ, 0x1 ;  /* 0x0000000404057291 */ /* 0x000fc8000f8f083f */
[----:B------:R-:W-:-:S04]  /*1210*/  ULOP3.LUT UR5, UR5, 0x7fffe, URZ, 0xc0, !UPT ;  /* 0x0007fffe05057892 */ /* 0x000fc8000f8ec03f */
[----:B------:R-:W-:-:S03]  /*1220*/  UIADD3 UR5, UR4, -UR5, URZ ;  /* 0x8000000504057290 */ /* 0x000fc6000fffe03f */
[----:B------:R-:W-:Y:S01]  /*1230*/  ULDC UR4, c[0x0][0x28c] ;  /* 0x0000a30000047ab9 */ /* 0x000fe20000000800 */
[----:B------:R-:W-:Y:S01]  /*1240*/  ULEA UR5, UR5, UR6, 0xd ;  /* 0x0000000605057291 */ /* 0x000fe2000f8e683f */
[----:B------:R-:W-:-:S03]  /*1250*/  ISETP.LT.AND P0, PT, RZ, UR4, PT ;  /* 0x00000004ff007c0c */ /* 0x000fc6000bf01270 */
[----:B------:R-:W-:-:S04]  /*1260*/  UIADD3 UR5, UR5, 0x180, URZ ;  /* 0x0000018005057890 */ /* 0x000fc8000fffe03f */
[----:B------:R-:W-:-:S04]  /*1270*/  USHF.R.U32.HI UR5, URZ, 0x4, UR5 ;  /* 0x000000043f057899 */ /* 0x000fc80008011605 */
[----:B------:R-:W-:-:S04]  /*1280*/  ULOP3.LUT UR5, UR5, 0x3fff, URZ, 0xc0, !UPT ;  /* 0x00003fff05057892 */ /* 0x000fc8000f8ec03f */
[----:B------:R-:W-:Y:S01]  /*1290*/  ULOP3.LUT UR41, UR5, 0x10000, URZ, 0xfc, !UPT ;  /* 0x0001000005297892 */ /* 0x000fe2000f8efc3f */
[----:B---34-:R-:W-:Y:S11]  /*12a0*/  @P0 BRA `(.L_x_13) ;  /* 0x0000000000400947 */ /* 0x018ff60003800000 */
[----:B------:R-:W-:Y:S01]  /*12b0*/  MOV R0, 0x0 ;  /* 0x0000000000007802 */ /* 0x000fe20000000f00 */
[----:B------:R-:W-:Y:S01]  /*12c0*/  ULDC.64 UR4, c[0x4][0x68] ;  /* 0x01001a0000047ab9 */ /* 0x000fe20000000a00 */
[----:B------:R-:W-:Y:S01]  /*12d0*/  ULDC.64 UR6, c[0x4][0x8] ;  /* 0x0100020000067ab9 */ /* 0x000fe20000000a00 */
[----:B------:R-:W-:Y:S01]  /*12e0*/  IMAD.U32 R4, RZ, RZ, UR4 ;  /* 0x00000004ff047e24 */ /* 0x000fe2000f8e00ff */
[----:B------:R0:W1:Y:S01]  /*12f0*/  LDC.64 R14, c[0x4][R0] ;  /* 0x01000000000e7b82 */ /* 0x0000620000000a00 */
[----:B------:R-:W-:Y:S01]  /*1300*/  IMAD.U32 R5, RZ, RZ, UR5 ;  /* 0x00000005ff057e24 */ /* 0x000fe2000f8e00ff */
[----:B------:R-:W-:Y:S01]  /*1310*/  ULDC.64 UR4, c[0x4][0x70] ;  /* 0x01001c0000047ab9 */ /* 0x000fe20000000a00 */
[----:B------:R-:W-:Y:S02]  /*1320*/  IMAD.U32 R10, RZ, RZ, UR6 ;  /* 0x00000006ff0a7e24 */ /* 0x000fe4000f8e00ff */
[----:B------:R-:W-:Y:S02]  /*1330*/  IMAD.U32 R6, RZ, RZ, UR4 ;  /* 0x00000004ff067e24 */ /* 0x000fe4000f8e00ff */
[----:B------:R-:W-:-:S02]  /*1340*/  IMAD.U32 R7, RZ, RZ, UR5 ;  /* 0x00000005ff077e24 */ /* 0x000fc4000f8e00ff */
[----:B------:R-:W-:Y:S02]  /*1350*/  IMAD.U32 R11, RZ, RZ, UR7 ;  /* 0x00000007ff0b7e24 */ /* 0x000fe4000f8e00ff */
[----:B------:R-:W-:Y:S02]  /*1360*/  IMAD.MOV.U32 R8, RZ, RZ, 0x1e1 ;  /* 0x000001e1ff087424 */ /* 0x000fe400078e00ff */
[----:B------:R-:W-:Y:S02]  /*1370*/  IMAD.MOV.U32 R12, RZ, RZ, 0x1 ;  /* 0x00000001ff0c7424 */ /* 0x000fe400078e00ff */
[----:B0-----:R-:W-:-:S07]  /*1380*/  IMAD.MOV.U32 R13, RZ, RZ, RZ ;  /* 0x000000ffff0d7224 */ /* 0x001fce00078e00ff */
[----:B------:R-:W-:-:S07]  /*1390*/  LEPC R20, `(.L_x_13) ;  /* 0x000000001014794e */ /* 0x000fce0000000000 */
[----:B-1---5:R-:W-:Y:S05]  /*13a0*/  CALL.ABS.NOINC R14 ;  /* 0x000000000e007343 */ /* 0x022fea0003c00000 */
.L_x_13:
[----:B------:R-:W-:-:S04]  /*13b0*/  LOP3.LUT R0, R18, 0x1, RZ, 0xfc, !PT ;  /* 0x0000000112007812 */ /* 0x000fc800078efcff */
[----:B------:R-:W-:-:S13]  /*13c0*/  ISETP.NE.AND P0, PT, R0, 0x3, PT ;  /* 0x000000030000780c */ /* 0x000fda0003f05270 */
[----:B------:R-:W-:Y:S05]  /*13d0*/  @!P0 BRA `(.L_x_14) ;  /* 0x0000000000048947 */ /* 0x000fea0003800000 */
[----:B------:R-:W-:Y:S01]  /*13e0*/  BPT.TRAP 0x1 ;  /* 0x000000040000795c */ /* 0x000fe20000300000 */
.L_x_14:
[----:B------:R-:W0:Y:S01]  /*13f0*/  S2UR UR5, SR_CgaCtaId ;  /* 0x00000000000579c3 */ /* 0x000e220000008800 */
[----:B------:R-:W-:Y:S01]  /*1400*/  UMOV UR4, 0x400 ;  /* 0x0000040000047882 */ /* 0x000fe20000000000 */
[----:B------:R-:W-:Y:S02]  /*1410*/  IMAD.U32 R0, RZ, RZ, UR36 ;  /* 0x00000024ff007e24 */ /* 0x000fe4000f8e00ff */
[----:B------:R-:W-:-:S03]  /*1420*/  IMAD.U32 R3, RZ, RZ, UR37 ;  /* 0x00000025ff037e24 */ /* 0x000fc6000f8e00ff */
[----:B------:R-:W-:Y:S01]  /*1430*/  SHF.L.U32 R0, R0, 0x1f, RZ ;  /* 0x0000001f00007819 */ /* 0x000fe200000006ff */
[----:B0-----:R-:W-:-:S06]  /*1440*/  ULEA UR4, UR5, UR4, 0x18 ;  /* 0x0000000405047291 */ /* 0x001fcc000f8ec03f */
[----:B------:R-:W-:-:S04]  /*1450*/  IMAD.U32 R6, RZ, RZ, UR4 ;  /* 0x00000004ff067e24 */ /* 0x000fc8000f8e00ff */
[----:B------:R-:W-:-:S04]  /*1460*/  IMAD R3, R3, 0x8, R6 ;  /* 0x0000000803037824 */ /* 0x000fc800078e0206 */
[----:B------:R0:W1:Y:S01]  /*1470*/  SYNCS.PHASECHK.TRANS64.TRYWAIT P1, [R3+URZ], R0 ;  /* 0x00000000030075a7 */ /* 0x000062000802017f */
[----:B------:R-:W-:Y:S05]  /*1480*/  @!P0 BRA `(.L_x_15) ;  /* 0x0000000000048947 */ /* 0x000fea0003800000 */
[----:B------:R-:W-:Y:S01]  /*1490*/  BPT.TRAP 0x1 ;  /* 0x000000040000795c */ /* 0x000fe20000300000 */
.L_x_15:
[----:B------:R-:W-:-:S05]  /*14a0*/  IMAD.U32 R4, RZ, RZ, UR40 ;  /* 0x00000028ff047e24 */ /* 0x000fca000f8e00ff */
[----:B------:R-:W-:Y:S01]  /*14b0*/  ISETP.GE.AND P2, PT, R4, 0x1, PT ;  /* 0x000000010400780c */ /* 0x000fe20003f46270 */
[----:B-1----:R-:W-:-:S12]  /*14c0*/  @P1 BRA `(.L_x_16) ;  /* 0x0000000000081947 */ /* 0x002fd80003800000 */
[----:B------:R-:W1:Y:S02]  /*14d0*/  SYNCS.PHASECHK.TRANS64.TRYWAIT P1, [R3+URZ], R0 ;  /* 0x00000000030075a7 */ /* 0x000e64000802017f */
[----:B-1----:R-:W-:Y:S05]  /*14e0*/  @!P1 BRA `(.L_x_17) ;  /* 0x0000008000689947 */ /* 0x002fea0003800000 */
.L_x_16:
[----:B------:R-:W-:Y:S05]  /*14f0*/  WARPSYNC.ALL ;  /* 0x0000000000007948 */ /* 0x000fea0003800000 */
[----:B------:R-:W-:Y:S01]  /*1500*/  R2UR UR4, R6 ;  /* 0x00000000060472ca */ /* 0x000fe200000e0000 */
[----:B------:R-:W-:Y:S01]  /*1510*/  UIMAD UR6, UR37, 0x600, UR41 ;  /* 0x00000600250678a4 */ /* 0x000fe2000f8e0229 */
[----:B------:R-:W-:Y:S01]  /*1520*/  WARPGROUP.ARRIVE ;  /* 0x00000000000079c5 */ /* 0x000fe20000000000 */
[----:B------:R-:W-:Y:S01]  /*1530*/  UMOV UR9, 0x40000040 ;  /* 0x4000004000097882 */ /* 0x000fe20000000000 */
[----:B------:R-:W-:Y:S01]  /*1540*/  UMOV UR11, 0x40000040 ;  /* 0x40000040000b7882 */ /* 0x000fe20000000000 */
[----:B------:R-:W-:Y:S01]  /*1550*/  UMOV UR13, UR9 ;  /* 0x00000009000d7c82 */ /* 0x000fe20008000000 */
[----:B------:R-:W-:Y:S01]  /*1560*/  UMOV UR15, 0x40000040 ;  /* 0x40000040000f7882 */ /* 0x000fe20000000000 */
[----:B------:R-:W-:Y:S01]  /*1570*/  UMOV UR17, UR9 ;  /* 0x0000000900117c82 */ /* 0x000fe20008000000 */
[----:B------:R-:W-:Y:S01]  /*1580*/  UMOV UR8, UR6 ;  /* 0x0000000600087c82 */ /* 0x000fe20008000000 */
[----:B------:R-:W-:Y:S01]  /*1590*/  UMOV UR19, 0x40000040 ;  /* 0x4000004000137882 */ /* 0x000fe20000000000 */
[----:B------:R-:W-:Y:S01]  /*15a0*/  UMOV UR12, UR8 ;  /* 0x00000008000c7c82 */ /* 0x000fe20008000000 */
[----:B------:R-:W-:Y:S01]  /*15b0*/  UMOV UR16, UR8 ;  /* 0x0000000800107c82 */ /* 0x000fe20008000000 */
[----:B------:R-:W-:Y:S01]  /*15c0*/  UMOV UR20, UR8 ;  /* 0x0000000800147c82 */ /* 0x000fe20008000000 */
[----:B------:R-:W-:Y:S01]  /*15d0*/  UIADD3 UR4, UR4, 0x24180, URZ ;  /* 0x0002418004047890 */ /* 0x000fe2000fffe03f */
[----:B------:R-:W-:Y:S01]  /*15e0*/  UMOV UR21, UR9 ;  /* 0x0000000900157c82 */ /* 0x000fe20008000000 */
[----:B------:R-:W-:-:S02]  /*15f0*/  UMOV UR23, 0x40000040 ;  /* 0x4000004000177882 */ /* 0x000fc40000000000 */
[----:B------:R-:W-:Y:S01]  /*1600*/  USHF.R.U32.HI UR4, URZ, 0x4, UR4 ;  /* 0x000000043f047899 */ /* 0x000fe20008011604 */
[----:B------:R-:W-:Y:S01]  /*1610*/  UMOV UR24, UR8 ;  /* 0x0000000800187c82 */ /* 0x000fe20008000000 */
[----:B------:R-:W-:Y:S02]  /*1620*/  UMOV UR25, UR9 ;  /* 0x0000000900197c82 */ /* 0x000fe40008000000 */
[----:B------:R-:W-:Y:S01]  /*1630*/  ULOP3.LUT UR4, UR4, 0x3fff, URZ, 0xc0, !UPT ;  /* 0x00003fff04047892 */ /* 0x000fe2000f8ec03f */
[----:B------:R-:W-:Y:S01]  /*1640*/  UMOV UR27, 0x40000040 ;  /* 0x40000040001b7882 */ /* 0x000fe20000000000 */
[----:B------:R-:W-:Y:S02]  /*1650*/  UIADD3 UR7, UR6, 0x400, URZ ;  /* 0x0000040006077890 */ /* 0x000fe4000fffe03f */
[----:B------:R-:W-:-:S04]  /*1660*/  ULOP3.LUT UR4, UR4, 0x10000, URZ, 0xfc, !UPT ;  /* 0x0001000004047892 */ /* 0x000fc8000f8efc3f */
[----:B------:R-:W-:-:S04]  /*1670*/  UIMAD UR5, UR37, 0x280, UR4 ;  /* 0x00000280250578a4 */ /* 0x000fc8000f8e0204 */
[----:B------:R-:W-:Y:S02]  /*1680*/  UIADD3 UR14, UR5, 0x80, URZ ;  /* 0x00000080050e7890 */ /* 0x000fe4000fffe03f */
[----:B------:R-:W-:Y:S02]  /*1690*/  UIADD3 UR18, UR5, 0x100, URZ ;  /* 0x0000010005127890 */ /* 0x000fe4000fffe03f */
[----:B------:R-:W-:Y:S01]  /*16a0*/  UMOV UR10, UR5 ;  /* 0x00000005000a7c82 */ /* 0x000fe20008000000 */
[----:B------:R-:W-:Y:S01]  /*16b0*/  UIADD3 UR22, UR5, 0x180, URZ ;  /* 0x0000018005167890 */ /* 0x000fe2000fffe03f */
[----:B------:R-:W-:Y:S01]  /*16c0*/  IGMMA.64x16x32.S8.S8 R96, gdesc[UR8], RZ, !UPT, gsb0 ;  /* 0x00600000086079f1 */ /* 0x000fe2000c0410ff */
[----:B------:R-:W-:Y:S02]  /*16d0*/  UIADD3 UR26, UR5, 0x200, URZ ;  /* 0x00000200051a7890 */ /* 0x000fe4000fffe03f */
[----:B------:R-:W-:Y:S01]  /*16e0*/  UIADD3 UR8, UR6, 0x2, URZ ;  /* 0x0000000206087890 */ /* 0x000fe2000fffe03f */
[----:B------:R-:W-:Y:S01]  /*16f0*/  UMOV UR9, 0x40000040 ;  /* 0x4000004000097882 */ /* 0x000fe20000000000 */
[----:B------:R-:W-:-:S02]  /*1700*/  WARPGROUP.DEPBAR.LE gsb0, 0x0 ;  /* 0x00008000000079c5 */ /* 0x000fc40000010000 */
[----:B------:R-:W-:-:S06]  /*1710*/  WARPGROUP.ARRIVE ;  /* 0x00000000000079c5 */ /* 0x000fcc0000000000 */
[----:B------:R-:W-:Y:S03]  /*1720*/  IGMMA.64x16x32.S8.S8 R80, gdesc[UR12], RZ, !UPT, gsb0 ;  /* 0x006000000c5079f1 */ /* 0x000fe6000c0410ff */
[----:B------:R-:W-:Y:S02]  /*1730*/  WARPGROUP.DEPBAR.LE gsb0, 0x0 ;  /* 0x00008000000079c5 */ /* 0x000fe40000010000 */
[----:B------:R-:W-:-:S06]  /*1740*/  WARPGROUP.ARRIVE ;  /* 0x00000000000079c5 */ /* 0x000fcc0000000000 */
[----:B------:R-:W-:Y:S03]  /*1750*/  IGMMA.64x16x32.S8.S8 R64, gdesc[UR16], RZ, !UPT, gsb0 ;  /* 0x00600000104079f1 */ /* 0x000fe6000c0410ff */
[----:B------:R-:W-:Y:S02]  /*1760*/  WARPGROUP.DEPBAR.LE gsb0, 0x0 ;  /* 0x00008000000079c5 */ /* 0x000fe40000010000 */
[----:B------:R-:W-:-:S06]  /*1770*/  WARPGROUP.ARRIVE ;  /* 0x00000000000079c5 */ /* 0x000fcc0000000000 */
[----:B------:R-:W-:Y:S03]  /*1780*/  IGMMA.64x16x32.S8.S8 R48, gdesc[UR20], RZ, !UPT, gsb0 ;  /* 0x00600000143079f1 */ /* 0x000fe6000c0410ff */
[----:B------:R-:W-:Y:S02]  /*1790*/  WARPGROUP.DEPBAR.LE gsb0, 0x0 ;  /* 0x00008000000079c5 */ /* 0x000fe40000010000 */
[----:B------:R-:W-:-:S06]  /*17a0*/  WARPGROUP.ARRIVE ;  /* 0x00000000000079c5 */ /* 0x000fcc0000000000 */
[----:B------:R-:W-:Y:S01]  /*17b0*/  IGMMA.64x16x32.S8.S8 R32, gdesc[UR24], RZ, !UPT, gsb0 ;  /* 0x00600000182079f1 */ /* 0x000fe2000c0410ff */
[----:B------:R-:W-:Y:S01]  /*17c0*/  UMOV UR24, UR7 ;  /* 0x0000000700187c82 */ /* 0x000fe20008000000 */
[----:B------:R-:W-:Y:S01]  /*17d0*/  UMOV UR25, 0x40000040 ;  /* 0x4000004000197882 */ /* 0x000fe20000000000 */
[----:B------:R-:W-:Y:S01]  /*17e0*/  UMOV UR20, UR24 ;  /* 0x0000001800147c82 */ /* 0x000fe20008000000 */
[----:B------:R-:W-:Y:S01]  /*17f0*/  UMOV UR21, UR25 ;  /* 0x0000001900157c82 */ /* 0x000fe20008000000 */
[----:B------:R-:W-:Y:S01]  /*1800*/  UMOV UR16, UR24 ;  /* 0x0000001800107c82 */ /* 0x000fe20008000000 */
[----:B------:R-:W-:Y:S01]  /*1810*/  UMOV UR17, UR25 ;  /* 0x0000001900117c82 */ /* 0x000fe20008000000 */
[----:B------:R-:W-:Y:S01]  /*1820*/  UMOV UR12, UR24 ;  /* 0x00000018000c7c82 */ /* 0x000fe20008000000 */
[----:B------:R-:W-:Y:S01]  /*1830*/  UMOV UR13, UR25 ;  /* 0x00000019000d7c82 */ /* 0x000fe20008000000 */
[----:B------:R-:W-:Y:S01]  /*1840*/  UIADD3 UR7, UR6, 0x402, URZ ;  /* 0x0000040206077890 */ /* 0x000fe2000fffe03f */
[----:B------:R-:W-:-:S02]  /*1850*/  WARPGROUP.DEPBAR.LE gsb0, 0x0 ;  /* 0x00008000000079c5 */ /* 0x000fc40000010000 */
[----:B------:R-:W-:-:S06]  /*1860*/  WARPGROUP.ARRIVE ;  /* 0x00000000000079c5 */ /* 0x000fcc0000000000 */
[----:B------:R-:W-:Y:S01]  /*1870*/  IGMMA.64x16x32.S8.S8 R24, gdesc[UR24], RZ, !UPT, gsb0 ;  /* 0x00600000181879f1 */ /* 0x000fe2000c0410ff */
[----:B------:R-:W-:Y:S01]  /*1880*/  UMOV UR26, UR10 ;  /* 0x0000000a001a7c82 */ /* 0x000fe20008000000 */
[----:B------:R-:W-:Y:S01]  /*1890*/  UMOV UR27, UR11 ;  /* 0x0000000b001b7c82 */ /* 0x000fe20008000000 */
[----:B------:R-:W-:Y:S01]  /*18a0*/  UIADD3 UR10, UR5, 0x2, URZ ;  /* 0x00000002050a7890 */ /* 0x000fe2000fffe03f */
[----:B------:R-:W-:Y:S01]  /*18b0*/  UMOV UR11, 0x40000040 ;  /* 0x40000040000b7882 */ /* 0x000fe20000000000 */
[----:B------:R-:W-:Y:S02]  /*18c0*/  WARPGROUP.DEPBAR.LE gsb0, 0x0 ;  /* 0x00008000000079c5 */ /* 0x000fe40000010000 */
[----:B------:R-:W-:-:S06]  /*18d0*/  WARPGROUP.ARRIVE ;  /* 0x00000000000079c5 */ /* 0x000fcc0000000000 */
[----:B------:R-:W-:Y:S01]  /*18e0*/  IGMMA.64x16x32.S8.S8 R40, gdesc[UR20], RZ, !UPT, gsb0 ;  /* 0x00600000142879f1 */ /* 0x000fe2000c0410ff */
[----:B------:R-:W-:Y:S01]  /*18f0*/  UIADD3 UR22, UR5, 0x182, URZ ;  /* 0x0000018205167890 */ /* 0x000fe2000fffe03f */
[----:B------:R-:W-:Y:S01]  /*1900*/  UMOV UR20, UR8 ;  /* 0x0000000800147c82 */ /* 0x000fe20008000000 */
[----:B------:R-:W-:Y:S01]  /*1910*/  UMOV UR21, UR9 ;  /* 0x0000000900157c82 */ /* 0x000fe20008000000 */
        /* <DEDUP_REMOVED lines=24> */
[----:B------:R-:W-:Y:S03]  /*1aa0*/  IGMMA.64x16x32.S8.S8 R96, gdesc[UR8], R96, gsb0 ;  /* 0x00600000086079f1 */ /* 0x000fe60008041060 */
        /* <DEDUP_REMOVED lines=11> */
[----:B------:R-:W-:Y:S01]  /*1b60*/  IGMMA.64x16x32.S8.S8 R32, gdesc[UR24], R32, gsb0 ;  /* 0x00600000182079f1 */ /* 0x000fe20008041020 */
        /* <DEDUP_REMOVED lines=13> */
[----:B------:R-:W-:Y:S01]  /*1c40*/  IGMMA.64x16x32.S8.S8 R24, gdesc[UR24], R24, gsb0 ;  /* 0x00600000181879f1 */ /* 0x000fe20008041018 */
[----:B------:R-:W-:Y:S01]  /*1c50*/  UIADD3 UR26, UR5, 0x204, URZ ;  /* 0x00000204051a7890 */ /* 0x000fe2000fffe03f */
[----:B------:R-:W-:Y:S01]  /*1c60*/  UMOV UR27, 0x40000040 ;  /* 0x40000040001b7882 */ /* 0x000fe20000000000 */
[----:B------:R-:W-:Y:S02]  /*1c70*/  WARPGROUP.DEPBAR.LE gsb0, 0x0 ;  /* 0x00008000000079c5 */ /* 0x000fe40000010000 */
        /* <DEDUP_REMOVED lines=17> */
[----:B------:R-:W-:Y:S02]  /*1d90*/  UIADD3 UR8, UR6, 0x4, URZ ;  /* 0x0000000406087890 */ /* 0x000fe4000fffe03f */
[----:B------:R-:W-:Y:S01]  /*1da0*/  UIADD3 UR10, UR5, 0x4, URZ ;  /* 0x00000004050a7890 */ /* 0x000fe2000fffe03f */
[----:B------:R-:W-:Y:S01]  /*1db0*/  UMOV UR9, 0x40000040 ;  /* 0x4000004000097882 */ /* 0x000fe20000000000 */
[----:B------:R-:W-:Y:S01]  /*1dc0*/  UMOV UR11, 0x40000040 ;  /* 0x40000040000b7882 */ /* 0x000fe20000000000 */
[----:B------:R-:W-:Y:S02]  /*1dd0*/  UMOV UR13, UR9 ;  /* 0x00000009000d7c82 */ /* 0x000fe40008000000 */
[----:B------:R-:W-:Y:S01]  /*1de0*/  UMOV UR12, UR8 ;  /* 0x00000008000c7c82 */ /* 0x000fe20008000000 */
[----:B------:R-:W-:Y:S01]  /*1df0*/  UMOV UR16, UR8 ;  /* 0x0000000800107c82 */ /* 0x000fe20008000000 */
[----:B------:R-:W-:Y:S01]  /*1e00*/  UMOV UR17, UR9 ;  /* 0x0000000900117c82 */ /* 0x000fe20008000000 */
[----:B------:R-:W-:Y:S01]  /*1e10*/  UMOV UR20, UR8 ;  /* 0x0000000800147c82 */ /* 0x000fe20008000000 */
[----:B------:R-:W-:Y:S01]  /*1e20*/  UMOV UR21, UR9 ;  /* 0x0000000900157c82 */ /* 0x000fe20008000000 */
[----:B------:R-:W-:Y:S01]  /*1e30*/  UMOV UR24, UR8 ;  /* 0x0000000800187c82 */ /* 0x000fe20008000000 */
[----:B------:R-:W-:Y:S01]  /*1e40*/  UMOV UR25, UR9 ;  /* 0x0000000900197c82 */ /* 0x000fe20008000000 */
[----:B------:R-:W-:-:S02]  /*1e50*/  WARPGROUP.DEPBAR.LE gsb0, 0x0 ;  /* 0x00008000000079c5 */ /* 0x000fc40000010000 */
        /* <DEDUP_REMOVED lines=101> */
[----:B------:R-:W-:Y:S05]  /*24b0*/  @!P2 BRA `(.L_x_18) ;  /* 0x000000100084a947 */ /* 0x000fea0003800000 */
[----:B------:R-:W-:Y:S01]  /*24c0*/  UIADD3 UR5, UR37, 0x1, URZ ;  /* 0x0000000125057890 */ /* 0x000fe2000fffe03f */
[----:B01----:R-:W-:Y:S02]  /*24d0*/  IMAD.U32 R0, RZ, RZ, UR40 ;  /* 0x00000028ff007e24 */ /* 0x003fe4000f8e00ff */
[----:B------:R-:W-:Y:S01]  /*24e0*/  IMAD.U32 R3, RZ, RZ, UR37 ;  /* 0x00000025ff037e24 */ /* 0x000fe2000f8e00ff */
[----:B------:R-:W-:-:S04]  /*24f0*/  UISETP.NE.AND UP0, UPT, UR5, 0x6, UPT ;  /* 0x000000060500788c */ /* 0x000fc8000bf05270 */
[----:B------:R-:W-:Y:S02]  /*2500*/  USEL UR6, URZ, 0x1, UP0 ;  /* 0x000000013f067887 */ /* 0x000fe40008000000 */
[----:B------:R-:W-:Y:S02]  /*2510*/  USEL UR5, UR5, URZ, UP0 ;  /* 0x0000003f05057287 */ /* 0x000fe40008000000 */
[----:B------:R-:W-:-:S06]  /*2520*/  ULOP3.LUT UR6, UR36, UR6, URZ, 0x3c, !UPT ;  /* 0x0000000624067292 */ /* 0x000fcc000f8e3c3f */
[----:B------:R-:W-:-:S07]  /*2530*/  IMAD.U32 R7, RZ, RZ, UR6 ;  /* 0x00000006ff077e24 */ /* 0x000fce000f8e00ff */
.L_x_25:
[----:B0-----:R-:W-:Y:S05]  /*2540*/  @!P0 BRA `(.L_x_19) ;  /* 0x0000000000048947 */ /* 0x001fea0003800000 */
[----:B------:R-:W-:Y:S01]  /*2550*/  BPT.TRAP 0x1 ;  /* 0x000000040000795c */ /* 0x000fe20000300000 */
.L_x_19:
[----:B------:R-:W0:Y:S01]  /*2560*/  S2UR UR7, SR_CgaCtaId ;  /* 0x00000000000779c3 */ /* 0x000e220000008800 */
[----:B------:R-:W-:Y:S01]  /*2570*/  UMOV UR6, 0x400 ;  /* 0x0000040000067882 */ /* 0x000fe20000000000 */
[----:B------:R-:W-:Y:S01]  /*2580*/  IMAD.U32 R5, RZ, RZ, UR5 ;  /* 0x00000005ff057e24 */ /* 0x000fe2000f8e00ff */
[----:B------:R-:W-:Y:S01]  /*2590*/  SHF.L.U32 R4, R7, 0x1f, RZ ;  /* 0x0000001f07047819 */ /* 0x000fe200000006ff */
[----:B0-----:R-:W-:-:S06]  /*25a0*/  ULEA UR6, UR7, UR6, 0x18 ;  /* 0x0000000607067291 */ /* 0x001fcc000f8ec03f */
[----:B------:R-:W-:-:S04]  /*25b0*/  IMAD.U32 R6, RZ, RZ, UR6 ;  /* 0x00000006ff067e24 */ /* 0x000fc8000f8e00ff */
[----:B------:R-:W-:-:S04]  /*25c0*/  IMAD R5, R5, 0x8, R6 ;  /* 0x0000000805057824 */ /* 0x000fc800078e0206 */
[----:B------:R0:W1:Y:S01]  /*25d0*/  SYNCS.PHASECHK.TRANS64.TRYWAIT P1, [R5+URZ], R4 ;  /* 0x00000004050075a7 */ /* 0x000062000802017f */
[----:B------:R-:W-:Y:S05]  /*25e0*/  @!P0 BRA `(.L_x_20) ;  /* 0x0000000000048947 */ /* 0x000fea0003800000 */
[----:B------:R-:W-:Y:S01]  /*25f0*/  BPT.TRAP 0x1 ;  /* 0x000000040000795c */ /* 0x000fe20000300000 */
.L_x_20:
[----:B-1----:R-:W-:Y:S05]  /*2600*/  @P1 BRA `(.L_x_21) ;  /* 0x0000000000081947 */ /* 0x002fea0003800000 */
[----:B------:R-:W1:Y:S02]  /*2610*/  SYNCS.PHASECHK.TRANS64.TRYWAIT P1, [R5+URZ], R4 ;  /* 0x00000004050075a7 */ /* 0x000e64000802017f */
[----:B-1----:R-:W-:Y:S05]  /*2620*/  @!P1 BRA `(.L_x_22) ;  /* 0x00000070002c9947 */ /* 0x002fea0003800000 */
.L_x_21:
[----:B------:R-:W-:Y:S01]  /*2630*/  UIMAD UR6, UR5, 0x600, UR41 ;  /* 0x00000600050678a4 */ /* 0x000fe2000f8e0229 */
[----:B------:R-:W-:Y:S01]  /*2640*/  WARPGROUP.ARRIVE ;  /* 0x00000000000079c5 */ /* 0x000fe20000000000 */
[----:B------:R-:W-:Y:S01]  /*2650*/  UIMAD UR8, UR5, 0x280, UR4 ;  /* 0x00000280050878a4 */ /* 0x000fe2000f8e0204 */
[----:B------:R-:W-:Y:S01]  /*2660*/  UMOV UR13, 0x40000040 ;  /* 0x40000040000d7882 */ /* 0x000fe20000000000 */
[----:B------:R-:W-:Y:S02]  /*2670*/  UMOV UR15, 0x40000040 ;  /* 0x40000040000f7882 */ /* 0x000fe40000000000 */
[----:B------:R-:W-:Y:S01]  /*2680*/  UIADD3 UR18, UR8, 0x80, URZ ;  /* 0x0000008008127890 */ /* 0x000fe2000fffe03f */
[----:B------:R-:W-:Y:S02]  /*2690*/  UMOV UR12, UR6 ;  /* 0x00000006000c7c82 */ /* 0x000fe40008000000 */
[----:B------:R-:W-:Y:S01]  /*26a0*/  UMOV UR14, UR8 ;  /* 0x00000008000e7c82 */ /* 0x000fe20008000000 */
[----:B------:R-:W-:Y:S01]  /*26b0*/  UMOV UR16, UR12 ;  /* 0x0000000c00107c82 */ /* 0x000fe20008000000 */
[----:B------:R-:W-:Y:S01]  /*26c0*/  IGMMA.64x16x32.S8.S8 R96, gdesc[UR12], R96, gsb0 ;  /* 0x006000000c6079f1 */ /* 0x000fe20008041060 */
[----:B------:R-:W-:Y:S01]  /*26d0*/  UMOV UR17, UR13 ;  /* 0x0000000d00117c82 */ /* 0x000fe20008000000 */
[----:B------:R-:W-:Y:S01]  /*26e0*/  UMOV UR19, 0x40000040 ;  /* 0x4000004000137882 */ /* 0x000fe20000000000 */
[----:B------:R-:W-:Y:S01]  /*26f0*/  UIADD3 UR22, UR8, 0x100, URZ ;  /* 0x0000010008167890 */ /* 0x000fe2000fffe03f */
[----:B------:R-:W-:Y:S01]  /*2700*/  UMOV UR20, UR12 ;  /* 0x0000000c00147c82 */ /* 0x000fe20008000000 */
        /* <DEDUP_REMOVED lines=10> */
[----:B------:R-:W-:-:S02]  /*27b0*/  UIADD3 UR7, UR6, 0x400, URZ ;  /* 0x0000040006077890 */ /* 0x000fc4000fffe03f */
[----:B------:R-:W-:Y:S01]  /*27c0*/  UIADD3 UR12, UR6, 0x2, URZ ;  /* 0x00000002060c7890 */ /* 0x000fe2000fffe03f */
[----:B------:R-:W-:Y:S01]  /*27d0*/  UMOV UR13, 0x40000040 ;  /* 0x40000040000d7882 */ /* 0x000fe20000000000 */
[----:B------:R-:W-:Y:S01]  /*27e0*/  UIADD3 UR10, UR8, 0x106, URZ ;  /* 0x00000106080a7890 */ /* 0x000fe2000fffe03f */
        /* <DEDUP_REMOVED lines=25> */
[----:B------:R-:W-:Y:S01]  /*2980*/  UMOV UR30, UR14 ;  /* 0x0000000e001e7c82 */ /* 0x000fe20008000000 */
[----:B------:R-:W-:Y:S01]  /*2990*/  UMOV UR31, UR15 ;  /* 0x0000000f001f7c82 */ /* 0x000fe20008000000 */
[----:B------:R-:W-:Y:S01]  /*29a0*/  UIADD3 UR14, UR8, 0x2, URZ ;  /* 0x00000002080e7890 */ /* 0x000fe2000fffe03f */
[----:B------:R-:W-:Y:S01]  /*29b0*/  UMOV UR15, 0x40000040 ;  /* 0x40000040000f7882 */ /* 0x000fe20000000000 */
[----:B------:R-:W-:Y:S02]  /*29c0*/  WARPGROUP.DEPBAR.LE gsb0, 0x0 ;  /* 0x00008000000079c5 */ /* 0x000fe40000010000 */
[----:B------:R-:W-:-:S06]  /*29d0*/  WARPGROUP.ARRIVE ;  /* 0x00000000000079c5 */ /* 0x000fcc0000000000 */
[----:B------:R-:W-:Y:S01]  /*29e0*/  IGMMA.64x16x32.S8.S8 R40, gdesc[UR24], R40, gsb0 ;  /* 0x00600000182879f1 */ /* 0x000fe20008041028 */
[----:B------:R-:W-:Y:S01]  /*29f0*/  UIADD3 UR26, UR8, 0x182, URZ ;  /* 0x00000182081a7890 */ /* 0x000fe2000fffe03f */
[----:B------:R-:W-:Y:S01]  /*2a00*/  UMOV UR24, UR12 ;  /* 0x0000000c00187c82 */ /* 0x000fe20008000000 */
[----:B------:R-:W-:Y:S01]  /*2a10*/  UMOV UR25, UR13 ;  /* 0x0000000d00197c82 */ /* 0x000fe20008000000 */
        /* <DEDUP_REMOVED lines=184> */
[----:B------:R-:W-:Y:S01]  /*35a0*/  BPT.TRAP 0x1 ;  /* 0x000000040000795c */ /* 0x000fe20000300000 */
.L_x_23:
[----:B01----:R-:W-:Y:S01]  /*35b0*/  IMAD R4, R3, 0x8, R6 ;  /* 0x0000000803047824 */ /* 0x003fe200078e0206 */
[----:B------:R-:W-:-:S03]  /*35c0*/  ISETP.GT.U32.AND P1, PT, R18, 0x1, PT ;  /* 0x000000011200780c */ /* 0x000fc60003f24070 */
[----:B------:R-:W-:-:S05]  /*35d0*/  VIADD R4, R4, 0x30 ;  /* 0x0000003004047836 */ /* 0x000fca0000000000 */
[----:B------:R-:W-:-:S04]  /*35e0*/  PRMT R4, RZ, 0x654, R4 ;  /* 0x00000654ff047816 */ /* 0x000fc80000000004 */
[----:B------:R0:W-:Y:S01]  /*35f0*/  SYNCS.ARRIVE.TRANS64.RED.A1T0 RZ, [R4+URZ], RZ ;  /* 0x000000ff04ff79a7 */ /* 0x0001e2000810043f */
[----:B------:R-:W-:Y:S05]  /*3600*/  @P1 BRA `(.L_x_24) ;  /* 0x0000000000041947 */ /* 0x000fea0003800000 */
[----:B------:R-:W-:Y:S01]  /*3610*/  BPT.TRAP 0x1 ;  /* 0x000000040000795c */ /* 0x000fe20000300000 */
.L_x_24:
[----:B------:R-:W-:Y:S01]  /*3620*/  UIADD3 UR5, UR5, 0x1, URZ ;  /* 0x0000000105057890 */ /* 0x000fe2000fffe03f */
[C---:B------:R-:W-:Y:S01]  /*3630*/  ISETP.GT.AND P2, PT, R0.reuse, 0x1, PT ;  /* 0x000000010000780c */ /* 0x040fe20003f44270 */
[----:B------:R-:W-:Y:S02]  /*3640*/  VIADD R3, R3, 0x1 ;  /* 0x0000000103037836 */ /* 0x000fe40000000000 */
[----:B------:R-:W-:Y:S01]  /*3650*/  UISETP.NE.AND UP0, UPT, UR5, 0x6, UPT ;  /* 0x000000060500788c */ /* 0x000fe2000bf05270 */
[----:B------:R-:W-:Y:S02]  /*3660*/  VIADD R0, R0, 0xffffffff ;  /* 0xffffffff00007836 */ /* 0x000fe40000000000 */
[C---:B------:R-:W-:Y:S01]  /*3670*/  ISETP.NE.AND P1, PT, R3.reuse, 0x6, PT ;  /* 0x000000060300780c */ /* 0x040fe20003f25270 */
[----:B------:R-:W-:Y:S02]  /*3680*/  USEL UR6, URZ, 0x1, UP0 ;  /* 0x000000013f067887 */ /* 0x000fe40008000000 */
[----:B------:R-:W-:Y:S01]  /*3690*/  USEL UR5, UR5, URZ, UP0 ;  /* 0x0000003f05057287 */ /* 0x000fe20008000000 */
[----:B------:R-:W-:-:S03]  /*36a0*/  SEL R3, R3, RZ, P1 ;  /* 0x000000ff03037207 */ /* 0x000fc60000800000 */
[----:B------:R-:W-:Y:S01]  /*36b0*/  LOP3.LUT R7, R7, UR6, RZ, 0x3c, !PT ;  /* 0x0000000607077c12 */ /* 0x000fe2000f8e3cff */
[----:B------:R-:W-:Y:S07]  /*36c0*/  @P2 BRA `(.L_x_25) ;  /* 0xffffffec009c2947 */ /* 0x000fee000383ffff */
.L_x_18:
[----:B01----:R-:W0:Y:S02]  /*36d0*/  LDC R0, c[0x0][0x28c] ;  /* 0x0000a300ff007b82 */ /* 0x003e240000000800 */
[----:B0-----:R-:W-:-:S13]  /*36e0*/  ISETP.GE.AND P1, PT, R0, 0x1, PT ;  /* 0x000000010000780c */ /* 0x001fda0003f26270 */
[----:B------:R-:W-:Y:S05]  /*36f0*/  @!P1 BRA `(.L_x_26) ;  /* 0x0000000000389947 */ /* 0x000fea0003800000 */
[----:B------:R-:W-:Y:S05]  /*3700*/  @!P0 BRA `(.L_x_27) ;  /* 0x0000000000048947 */ /* 0x000fea0003800000 */
[----:B------:R-:W-:Y:S01]  /*3710*/  BPT.TRAP 0x1 ;  /* 0x000000040000795c */ /* 0x000fe20000300000 */
.L_x_27:
[----:B------:R-:W-:Y:S01]  /*3720*/  UIADD3 UR6, UR40, UR37, URZ ;  /* 0x0000002528067290 */ /* 0x000fe2000fffe03f */
[----:B------:R-:W-:-:S03]  /*3730*/  ISETP.GT.U32.AND P0, PT, R18, 0x1, PT ;  /* 0x000000011200780c */ /* 0x000fc60003f04070 */
[----:B------:R-:W-:-:S04]  /*3740*/  UIMAD.WIDE.U32 UR4, UR6, -0x55555555, URZ ;  /* 0xaaaaaaab060478a5 */ /* 0x000fc8000f8e003f */
[----:B------:R-:W-:-:S04]  /*3750*/  USHF.R.U32.HI UR4, URZ, 0x2, UR5 ;  /* 0x000000023f047899 */ /* 0x000fc80008011605 */
[----:B------:R-:W-:-:S06]  /*3760*/  UIMAD UR6, UR4, -0x6, UR6 ;  /* 0xfffffffa040678a4 */ /* 0x000fcc000f8e0206 */
[----:B------:R-:W-:-:S04]  /*3770*/  IMAD.U32 R3, RZ, RZ, UR6 ;  /* 0x00000006ff037e24 */ /* 0x000fc8000f8e00ff */
[----:B------:R-:W-:-:S04]  /*3780*/  IMAD R0, R3, 0x8, R6 ;  /* 0x0000000803007824 */ /* 0x000fc800078e0206 */
[----:B------:R-:W-:-:S05]  /*3790*/  VIADD R0, R0, 0x30 ;  /* 0x0000003000007836 */ /* 0x000fca0000000000 */
[----:B------:R-:W-:-:S04]  /*37a0*/  PRMT R0, RZ, 0x654, R0 ;  /* 0x00000654ff007816 */ /* 0x000fc80000000000 */
[----:B------:R0:W-:Y:S01]  /*37b0*/  SYNCS.ARRIVE.TRANS64.RED.A1T0 RZ, [R0+URZ], RZ ;  /* 0x000000ff00ff79a7 */ /* 0x0001e2000810043f */
[----:B------:R-:W-:Y:S05]  /*37c0*/  @P0 BRA `(.L_x_26) ;  /* 0x0000000000040947 */ /* 0x000fea0003800000 */
[----:B------:R-:W-:Y:S01]  /*37d0*/  BPT.TRAP 0x1 ;  /* 0x000000040000795c */ /* 0x000fe20000300000 */
.L_x_26:
[----:B------:R-:W-:Y:S01]  /*37e0*/  UISETP.GE.U32.AND UP1, UPT, UR39, 0x6, UPT ;  /* 0x000000062700788c */ /* 0x000fe2000bf26070 */
[----:B------:R-:W-:Y:S01]  /*37f0*/  IMAD R3, R114, 0x50, RZ ;  /* 0x0000005072037824 */ /* 0x000fe200078e02ff */
[----:B------:R-:W-:Y:S01]  /*3800*/  UIADD3 UR37, UR39, UR37, URZ ;  /* 0x0000002527257290 */ /* 0x000fe2000fffe03f */
[----:B------:R-:W-:Y:S01]  /*3810*/  IMAD R14, R113, 0xc0, RZ ;  /* 0x000000c0710e7824 */ /* 0x000fe200078e02ff */
[----:B------:R-:W-:Y:S01]  /*3820*/  ULDC UR7, c[0x0][0x288] ;  /* 0x0000a20000077ab9 */ /* 0x000fe20000000800 */
[----:B0-----:R-:W-:Y:S01]  /*3830*/  IMAD.MOV.U32 R0, RZ, RZ, -0x1 ;  /* 0xffffffffff007424 */ /* 0x001fe200078e00ff */
[----:B------:R-:W-:Y:S01]  /*3840*/  UISETP.GT.U32.AND UP0, UPT, UR37, 0x5, UPT ;  /* 0x000000052500788c */ /* 0x000fe2000bf04070 */
[----:B------:R-:W-:-:S03]  /*3850*/  ISETP.GE.AND P0, PT, R3, UR7, PT ;  /* 0x0000000703007c0c */ /* 0x000fc6000bf06270 */
[----:B------:R-:W-:Y:S02]  /*3860*/  UISETP.LT.U32.AND UP0, UPT, UR39, 0x6, UP0 ;  /* 0x000000062700788c */ /* 0x000fe40008701070 */
[----:B------:R-:W-:Y:S02]  /*3870*/  @UP1 UIMAD.WIDE.U32 UR4, UR37, -0x55555555, URZ ;  /* 0xaaaaaaab250418a5 */ /* 0x000fe4000f8e003f */
[----:B------:R-:W-:Y:S02]  /*3880*/  USEL UR6, URZ, 0x1, !UP0 ;  /* 0x000000013f067887 */ /* 0x000fe4000c000000 */
[----:B------:R-:W-:Y:S02]  /*3890*/  @UP1 USHF.R.U32.HI UR4, URZ, 0x2, UR5 ;  /* 0x000000023f041899 */ /* 0x000fe40008011605 */
[----:B------:R-:W-:Y:S01]  /*38a0*/  ULOP3.LUT UR36, UR36, UR6, URZ, 0x3c, !UPT ;  /* 0x0000000624247292 */ /* 0x000fe2000f8e3c3f */
[----:B------:R-:W-:Y:S02]  /*38b0*/  ULDC UR5, c[0x0][0x284] ;  /* 0x0000a10000057ab9 */ /* 0x000fe40000000800 */
[----:B------:R-:W-:Y:S01]  /*38c0*/  ISETP.GE.OR P0, PT, R14, UR5, P0 ;  /* 0x000000050e007c0c */ /* 0x000fe20008706670 */
[----:B------:R-:W-:-:S12]  /*38d0*/  @UP1 ULOP3.LUT UR36, UR36, 0x1, UR4, 0x78, !UPT ;  /* 0x0000000124241892 */ /* 0x000fd8000f8e7804 */
[----:B------:R-:W-:Y:S05]  /*38e0*/  @P0 BRA `(.L_x_28) ;  /* 0x0000004000200947 */ /* 0x000fea0003800000 */
[----:B------:R-:W0:Y:S01]  /*38f0*/  LDC.64 R10, c[0x0][0x5c8] ;  /* 0x00017200ff0a7b82 */ /* 0x000e220000000a00 */
[----:B------:R-:W-:Y:S01]  /*3900*/  SHF.R.S32.HI R116, RZ, 0x1f, R19 ;  /* 0x0000001fff747819 */ /* 0x000fe20000011413 */
[----:B------:R-:W-:Y:S01]  /*3910*/  ULDC.64 UR4, c[0x0][0x5d0] ;  /* 0x0001740000047ab9 */ /* 0x000fe20000000a00 */
[----:B------:R-:W-:Y:S01]  /*3920*/  LOP3.LUT R12, R3, 0x6, R108, 0xf8, !PT ;  /* 0x00000006030c7812 */ /* 0x000fe200078ef86c */
[----:B------:R-:W-:Y:S01]  /*3930*/  IMAD.WIDE R20, R113, 0xc0, R22 ;  /* 0x000000c071147825 */ /* 0x000fe200078e0216 */
[----:B------:R-:W-:Y:S02]  /*3940*/  BSSY B0, `(.L_x_28) ;  /* 0x0000402000007945 */ /* 0x000fe40003800000 */
[----:B------:R-:W-:Y:S01]  /*3950*/  SHF.R.S32.HI R13, RZ, 0x1f, R12 ;  /* 0x0000001fff0d7819 */ /* 0x000fe2000001140c */
[----:B------:R-:W-:Y:S02]  /*3960*/  IMAD R4, R116, UR4, RZ ;  /* 0x0000000474047c24 */ /* 0x000fe4000f8e02ff */
[----:B------:R-:W-:-:S02]  /*3970*/  IMAD.IADD R122, R111, 0x1, -R14 ;  /* 0x000000016f7a7824 */ /* 0x000fc400078e0a0e */
[C---:B------:R-:W-:Y:S02]  /*3980*/  IMAD R7, R19.reuse, UR5, R4 ;  /* 0x0000000513077c24 */ /* 0x040fe4000f8e0204 */
[----:B------:R-:W-:Y:S01]  /*3990*/  IMAD.WIDE.U32 R4, R19, UR4, R12 ;  /* 0x0000000413047c25 */ /* 0x000fe2000f8e000c */
[----:B------:R-:W-:-:S03]  /*39a0*/  ULDC.64 UR4, c[0x0][0x5c0] ;  /* 0x0001700000047ab9 */ /* 0x000fc60000000a00 */
[----:B------:R-:W-:Y:S02]  /*39b0*/  IMAD.IADD R5, R5, 0x1, R7 ;  /* 0x0000000105057824 */ /* 0x000fe400078e0207 */
[----:B------:R-:W-:Y:S02]  /*39c0*/  IMAD.IADD R3, R106, 0x1, -R3 ;  /* 0x000000016a037824 */ /* 0x000fe400078e0a03 */
[-C--:B0-----:R-:W-:Y:S01]  /*39d0*/  IMAD R6, R21, R10.reuse, RZ ;  /* 0x0000000a15067224 */ /* 0x081fe200078e02ff */
[----:B------:R-:W-:Y:S01]  /*39e0*/  SHF.L.U64.HI R15, R10, 0x3, R11 ;  /* 0x000000030a0f7819 */ /* 0x000fe2000001020b */
[----:B------:R-:W-:-:S04]  /*39f0*/  IMAD.WIDE.U32 R4, R20, R10, R4 ;  /* 0x0000000a14047225 */ /* 0x000fc800078e0004 */
[----:B------:R-:W-:Y:S01]  /*3a00*/  IMAD R7, R20, R11, R6 ;  /* 0x0000000b14077224 */ /* 0x000fe200078e0206 */
[----:B------:R-:W-:Y:S01]  /*3a10*/  IADD3 R4, P0, R4, UR4, RZ ;  /* 0x0000000404047c10 */ /* 0x000fe2000ff1e0ff */
[----:B------:R-:W-:Y:S02]  /*3a20*/  IMAD.SHL.U32 R9, R10, 0x8, RZ ;  /* 0x000000080a097824 */ /* 0x000fe400078e00ff */
[----:B------:R-:W-:Y:S01]  /*3a30*/  IMAD R113, R11, 0x78, RZ ;  /* 0x000000780b717824 */ /* 0x000fe200078e02ff */
[----:B------:R-:W-:Y:S02]  /*3a40*/  IADD3.X R5, R5, UR5, R7, P0, !PT ;  /* 0x0000000505057c10 */ /* 0x000fe400087fe407 */
[----:B------:R-:W-:-:S05]  /*3a50*/  IADD3 R6, P0, R9, R4, RZ ;  /* 0x0000000409067210 */ /* 0x000fca0007f1e0ff */
[----:B------:R-:W-:Y:S01]  /*3a60*/  IMAD.X R7, R15, 0x1, R5, P0 ;  /* 0x000000010f077824 */ /* 0x000fe200000e0605 */
[----:B-----5:R-:W-:Y:S01]  /*3a70*/  ISETP.NE.AND P0, PT, R105, RZ, PT ;  /* 0x000000ff6900720c */ /* 0x020fe20003f05270 */
[----:B------:R-:W-:-:S04]  /*3a80*/  IMAD.WIDE.U32 R10, R10, 0x78, R6 ;  /* 0x000000780a0a7825 */ /* 0x000fc800078e0006 */
[----:B------:R-:W-:Y:S01]  /*3a90*/  IMAD.IADD R11, R11, 0x1, R113 ;  /* 0x000000010b0b7824 */ /* 0x000fe200078e0271 */
[----:B------:R-:W-:-:S05]  /*3aa0*/  IADD3 R8, P1, R9, R10, RZ ;  /* 0x0000000a09087210 */ /* 0x000fca0007f3e0ff */
[----:B------:R-:W-:Y:S02]  /*3ab0*/  IMAD.X R9, R15, 0x1, R11, P1 ;  /* 0x000000010f097824 */ /* 0x000fe400008e060b */
[----:B------:R-:W-:Y:S06]  /*3ac0*/  @!P0 BRA `(.L_x_29) ;  /* 0x0000002c00d48947 */ /* 0x000fec0003800000 */
[----:B------:R-:W0:Y:S01]  /*3ad0*/  LDC.64 R124, c[0x0][0x5b0] ;  /* 0x00016c00ff7c7b82 */ /* 0x000e220000000a00 */
[----:B------:R-:W-:Y:S01]  /*3ae0*/  ULDC.64 UR4, c[0x0][0x5b8] ;  /* 0x00016e0000047ab9 */ /* 0x000fe20000000a00 */
[----:B------:R-:W-:Y:S01]  /*3af0*/  ISETP.GE.AND P3, PT, R122, 0x1, PT ;  /* 0x000000017a00780c */ /* 0x000fe20003f66270 */
[----:B------:R-:W-:Y:S01]  /*3b00*/  IMAD R14, R116, UR4, RZ ;  /* 0x00000004740e7c24 */ /* 0x000fe2000f8e02ff */
[----:B------:R-:W-:Y:S01]  /*3b10*/  BSSY B1, `(.L_x_30) ;  /* 0x000000e000017945 */ /* 0x000fe20003800000 */
[----:B------:R-:W-:Y:S01]  /*3b20*/  IMAD.WIDE.U32 R120, R19, UR4, R12 ;  /* 0x0000000413787c25 */ /* 0x000fe2000f8e000c */
[----:B------:R-:W-:Y:S02]  /*3b30*/  ISETP.LT.OR P1, PT, R3, 0x1, !P3 ;  /* 0x000000010300780c */ /* 0x000fe40005f21670 */
[----:B------:R-:W1:Y:S01]  /*3b40*/  LDC.64 R114, c[0x0][0x5a8] ;  /* 0x00016a00ff727b82 */ /* 0x000e620000000a00 */
[----:B------:R-:W-:Y:S02]  /*3b50*/  IMAD R19, R19, UR5, R14 ;  /* 0x0000000513137c24 */ /* 0x000fe4000f8e020e */
[----:B------:R-:W-:-:S02]  /*3b60*/  IMAD.MOV.U32 R116, RZ, RZ, R120 ;  /* 0x000000ffff747224 */ /* 0x000fc400078e0078 */
[----:B------:R-:W-:Y:S02]  /*3b70*/  IMAD.IADD R117, R121, 0x1, R19 ;  /* 0x0000000179757824 */ /* 0x000fe400078e0213 */
[-C--:B0-----:R-:W-:Y:S02]  /*3b80*/  IMAD R14, R21, R124.reuse, RZ ;  /* 0x0000007c150e7224 */ /* 0x081fe400078e02ff */
[----:B------:R-:W-:-:S04]  /*3b90*/  IMAD.WIDE.U32 R12, R20, R124, R116 ;  /* 0x0000007c140c7225 */ /* 0x000fc800078e0074 */
[----:B------:R-:W-:Y:S01]  /*3ba0*/  IMAD R123, R20, R125, R14 ;  /* 0x0000007d147b7224 */ /* 0x000fe200078e020e */
[----:B-1----:R-:W-:-:S04]  /*3bb0*/  IADD3 R12, P0, R12, R114, RZ ;  /* 0x000000720c0c7210 */ /* 0x002fc80007f1e0ff */
[----:B------:R-:W-:Y:S01]  /*3bc0*/  IADD3.X R13, R115, R13, R123, P0, !PT ;  /* 0x0000000d730d7210 */ /* 0x000fe200007fe47b */
[----:B------:R-:W-:Y:S08]  /*3bd0*/  @P1 BRA `(.L_x_31) ;  /* 0x0000000000041947 */ /* 0x000ff00003800000 */
[----:B------:R0:W5:Y:S02]  /*3be0*/  LDG.E.U8 R112, desc[UR44][R12.64] ;  /* 0x0000002c0c707981 */ /* 0x000164000c1e1100 */
.L_x_31:
[----:B------:R-:W-:Y:S05]  /*3bf0*/  BSYNC B1 ;  /* 0x0000000000017941 */ /* 0x000fea0003800000 */
.L_x_30:
[----:B-----5:R-:W-:Y:S01]  /*3c00*/  LOP3.LUT R14, R112, 0xffff, RZ, 0xc0, !PT ;  /* 0x0000ffff700e7812 */ /* 0x020fe200078ec0ff */
[----:B------:R-:W-:Y:S01]  /*3c10*/  IMAD.SHL.U32 R118, R124, 0x8, RZ ;  /* 0x000000087c767824 */ /* 0x000fe200078e00ff */
[----:B------:R-:W-:Y:S01]  /*3c20*/  ISETP.LT.OR P4, PT, R3, 0x2, !P3 ;  /* 0x000000020300780c */ /* 0x000fe20005f81670 */
[----:B------:R-:W-:Y:S01]  /*3c30*/  BSSY B1, `(.L_x_32) ;  /* 0x000000b000017945 */ /* 0x000fe20003800000 */
[----:B------:R-:W-:Y:S02]  /*3c40*/  PRMT R14, R14, 0x8880, RZ ;  /* 0x000088800e0e7816 */ /* 0x000fe400000000ff */
[----:B------:R-:W-:-:S03]  /*3c50*/  SHF.L.U64.HI R119, R124, 0x3, R125 ;  /* 0x000000037c777819 */ /* 0x000fc6000001027d */
[----:B------:R-:W-:Y:S02]  /*3c60*/  IMAD R19, R14, R105, RZ ;  /* 0x000000690e137224 */ /* 0x000fe400078e02ff */
[----:B------:R-:W-:-:S04]  /*3c70*/  IMAD.WIDE.U32 R14, R20, R124, R118 ;  /* 0x0000007c140e7225 */ /* 0x000fc800078e0076 */
[----:B------:R-:W-:-:S05]  /*3c80*/  @!P1 IMAD R113, R96, R104, R19 ;  /* 0x0000006860719224 */ /* 0x000fca00078e0213 */
[----:B------:R1:W-:Y:S01]  /*3c90*/  @!P1 STG.E.U8 desc[UR44][R4.64], R113 ;  /* 0x0000007104009986 */ /* 0x0003e2000c10112c */
[----:B------:R-:W-:Y:S05]  /*3ca0*/  @P4 BRA `(.L_x_33) ;  /* 0x00000000000c4947 */ /* 0x000fea0003800000 */
[----:B------:R-:W2:Y:S02]  /*3cb0*/  LDG.E.U8 R112, desc[UR44][R12.64+0x1] ;  /* 0x0000012c0c707981 */ /* 0x000ea4000c1e1100 */
[----:B--2---:R-:W-:-:S05]  /*3cc0*/  PRMT R96, R112, 0x8880, RZ ;  /* 0x0000888070607816 */ /* 0x004fca00000000ff */
[----:B------:R-:W-:-:S07]  /*3cd0*/  IMAD R19, R96, R105, RZ ;  /* 0x0000006960137224 */ /* 0x000fce00078e02ff */
.L_x_33:
[----:B------:R-:W-:Y:S05]  /*3ce0*/  BSYNC B1 ;  /* 0x0000000000017941 */ /* 0x000fea0003800000 */
.L_x_32:
[----:B------:R-:W-:Y:S01]  /*3cf0*/  @!P4 IMAD R97, R97, R104, R19 ;  /* 0x000000686161c224 */ /* 0x000fe200078e0213 */
[----:B------:R-:W-:Y:S01]  /*3d00*/  ISETP.GE.AND P0, PT, R122, 0x9, PT ;  /* 0x000000097a00780c */ /* 0x000fe20003f06270 */
[----:B------:R-:W-:Y:S01]  /*3d10*/  IMAD.IADD R15, R123, 0x1, R15 ;  /* 0x000000017b0f7824 */ /* 0x000fe200078e020f */
[----:B------:R-:W-:Y:S01]  /*3d20*/  IADD3 R14, P1, P2, R120, R114, R14 ;  /* 0x00000072780e7210 */ /* 0x000fe20007a3e00e */
[----:B------:R-:W-:Y:S01]  /*3d30*/  BSSY B1, `(.L_x_34) ;  /* 0x000000b000017945 */ /* 0x000fe20003800000 */
[----:B------:R2:W-:Y:S01]  /*3d40*/  @!P4 STG.E.U8 desc[UR44][R4.64+0x1], R97 ;  /* 0x000001610400c986 */ /* 0x0005e2000c10112c */
[----:B------:R-:W-:Y:S02]  /*3d50*/  ISETP.LT.OR P4, PT, R3, 0x1, !P0 ;  /* 0x000000010300780c */ /* 0x000fe40004781670 */
[----:B------:R-:W-:Y:S02]  /*3d60*/  IADD3.X R15, R117, R115, R15, P1, P2 ;  /* 0x00000073750f7210 */ /* 0x000fe40000fe440f */
[----:B-1----:R-:W-:-:S02]  /*3d70*/  IADD3 R113, P5, R20, 0x80, RZ ;  /* 0x0000008014717810 */ /* 0x002fc40007fbe0ff */
[C---:B------:R-:W-:Y:S02]  /*3d80*/  ISETP.LT.OR P1, PT, R3.reuse, 0x2, !P0 ;  /* 0x000000020300780c */ /* 0x040fe40004721670 */
[----:B------:R-:W-:-:S05]  /*3d90*/  ISETP.LT.OR P2, PT, R3, 0x9, !P3 ;  /* 0x000000090300780c */ /* 0x000fca0005f41670 */
[----:B--2---:R-:W-:Y:S08]  /*3da0*/  @P4 BRA `(.L_x_35) ;  /* 0x00000000000c4947 */ /* 0x004ff00003800000 */
[----:B------:R-:W2:Y:S02]  /*3db0*/  LDG.E.U8 R112, desc[UR44][R14.64] ;  /* 0x0000002c0e707981 */ /* 0x000ea4000c1e1100 */
[----:B--2---:R-:W-:-:S05]  /*3dc0*/  PRMT R96, R112, 0x8880, RZ ;  /* 0x0000888070607816 */ /* 0x004fca00000000ff */
[----:B------:R-:W-:-:S07]  /*3dd0*/  IMAD R19, R96, R105, RZ ;  /* 0x0000006960137224 */ /* 0x000fce00078e02ff */
.L_x_35:
[----:B------:R-:W-:Y:S05]  /*3de0*/  BSYNC B1 ;  /* 0x0000000000017941 */ /* 0x000fea0003800000 */
.L_x_34:
[----:B------:R-:W-:Y:S01]  /*3df0*/  @!P4 IMAD R97, R98, R104, R19 ;  /* 0x000000686261c224 */ /* 0x000fe200078e0213 */
[----:B------:R-:W-:Y:S04]  /*3e00*/  BSSY B1, `(.L_x_36) ;  /* 0x0000006000017945 */ /* 0x000fe80003800000 */
[----:B------:R1:W-:Y:S01]  /*3e10*/  @!P4 STG.E.U8 desc[UR44][R6.64], R97 ;  /* 0x000000610600c986 */ /* 0x0003e2000c10112c */
[----:B------:R-:W-:Y:S05]  /*3e20*/  @P1 BRA `(.L_x_37) ;  /* 0x00000000000c1947 */ /* 0x000fea0003800000 */
[----:B------:R-:W2:Y:S02]  /*3e30*/  LDG.E.U8 R112, desc[UR44][R14.64+0x1] ;  /* 0x0000012c0e707981 */ /* 0x000ea4000c1e1100 */
[----:B--2---:R-:W-:-:S05]  /*3e40*/  PRMT R96, R112, 0x8880, RZ ;  /* 0x0000888070607816 */ /* 0x004fca00000000ff */
[----:B------:R-:W-:-:S07]  /*3e50*/  IMAD R19, R96, R105, RZ ;  /* 0x0000006960137224 */ /* 0x000fce00078e02ff */
.L_x_37:
[----:B------:R-:W-:Y:S05]  /*3e60*/  BSYNC B1 ;  /* 0x0000000000017941 */ /* 0x000fea0003800000 */
.L_x_36:
[----:B------:R-:W-:Y:S01]  /*3e70*/  @!P1 IMAD R99, R99, R104, R19 ;  /* 0x0000006863639224 */ /* 0x000fe200078e0213 */
[----:B------:R-:W-:Y:S04]  /*3e80*/  BSSY B1, `(.L_x_38) ;  /* 0x0000006000017945 */ /* 0x000fe80003800000 */
[----:B------:R2:W-:Y:S01]  /*3e90*/  @!P1 STG.E.U8 desc[UR44][R6.64+0x1], R99 ;  /* 0x0000016306009986 */ /* 0x0005e2000c10112c */
[----:B------:R-:W-:Y:S05]  /*3ea0*/  @P2 BRA `(.L_x_39) ;  /* 0x00000000000c2947 */ /* 0x000fea0003800000 */
[----:B------:R-:W3:Y:S02]  /*3eb0*/  LDG.E.U8 R112, desc[UR44][R12.64+0x8] ;  /* 0x0000082c0c707981 */ /* 0x000ee4000c1e1100 */
[----:B---3--:R-:W-:-:S05]  /*3ec0*/  PRMT R96, R112, 0x8880, RZ ;  /* 0x0000888070607816 */ /* 0x008fca00000000ff */
[----:B------:R-:W-:-:S07]  /*3ed0*/  IMAD R19, R96, R105, RZ ;  /* 0x0000006960137224 */ /* 0x000fce00078e02ff */
.L_x_39:
[----:B------:R-:W-:Y:S05]  /*3ee0*/  BSYNC B1 ;  /* 0x0000000000017941 */ /* 0x000fea0003800000 */
.L_x_38:
[----:B------:R-:W-:Y:S01]  /*3ef0*/  ISETP.LT.OR P1, PT, R3, 0xa, !P3 ;  /* 0x0000000a0300780c */ /* 0x000fe20005f21670 */
[----:B--2---:R-:W-:Y:S01]  /*3f00*/  @!P2 IMAD R99, R100, R104, R19 ;  /* 0x000000686463a224 */ /* 0x004fe200078e0213 */
[----:B------:R-:W-:Y:S01]  /*3f10*/  BSSY B1, `(.L_x_40) ;  /* 0x000000b000017945 */ /* 0x000fe20003800000 */
[----:B-1----:R-:W-:-:S03]  /*3f20*/  IMAD.WIDE.U32 R96, R113, R124, R116 ;  /* 0x0000007c71607225 */ /* 0x002fc600078e0074 */
[----:B------:R1:W-:Y:S01]  /*3f30*/  @!P2 STG.E.U8 desc[UR44][R4.64+0x8], R99 ;  /* 0x000008630400a986 */ /* 0x0003e2000c10112c */
[----:B------:R-:W-:Y:S01]  /*3f40*/  IMAD.X R21, RZ, RZ, R21, P5 ;  /* 0x000000ffff157224 */ /* 0x000fe200028e0615 */
[C---:B------:R-:W-:Y:S02]  /*3f50*/  ISETP.LT.OR P5, PT, R3.reuse, 0x9, !P0 ;  /* 0x000000090300780c */ /* 0x040fe400047a1670 */
[----:B------:R-:W-:Y:S02]  /*3f60*/  ISETP.LT.OR P2, PT, R3, 0xa, !P0 ;  /* 0x0000000a0300780c */ /* 0x000fe40004741670 */
[----:B------:R-:W-:Y:S01]  /*3f70*/  IADD3 R20, P4, R96, R114, RZ ;  /* 0x0000007260147210 */ /* 0x000fe20007f9e0ff */
[----:B------:R-:W-:-:S12]  /*3f80*/  @P1 BRA `(.L_x_41) ;  /* 0x00000000000c1947 */ /* 0x000fd80003800000 */
[----:B------:R-:W2:Y:S02]  /*3f90*/  LDG.E.U8 R112, desc[UR44][R12.64+0x9] ;  /* 0x0000092c0c707981 */ /* 0x000ea4000c1e1100 */
[----:B--2---:R-:W-:-:S05]  /*3fa0*/  PRMT R98, R112, 0x8880, RZ ;  /* 0x0000888070627816 */ /* 0x004fca00000000ff */
[----:B------:R-:W-:-:S07]  /*3fb0*/  IMAD R19, R98, R105, RZ ;  /* 0x0000006962137224 */ /* 0x000fce00078e02ff */
.L_x_41:
[----:B------:R-:W-:Y:S05]  /*3fc0*/  BSYNC B1 ;  /* 0x0000000000017941 */ /* 0x000fea0003800000 */
.L_x_40:
[----:B------:R-:W-:Y:S01]  /*3fd0*/  @!P1 IMAD R101, R101, R104, R19 ;  /* 0x0000006865659224 */ /* 0x000fe200078e0213 */
[----:B------:R-:W-:Y:S01]  /*3fe0*/  BSSY B1, `(.L_x_42) ;  /* 0x0000007000017945 */ /* 0x000fe20003800000 */
[----:B------:R-:W-:-:S03]  /*3ff0*/  IMAD R100, R21, R124, RZ ;  /* 0x0000007c15647224 */ /* 0x000fc600078e02ff */
[----:B------:R2:W-:Y:S01]  /*4000*/  @!P1 STG.E.U8 desc[UR44][R4.64+0x9], R101 ;  /* 0x0000096504009986 */ /* 0x0005e2000c10112c */
[----:B------:R-:W-:Y:S05]  /*4010*/  @P5 BRA `(.L_x_43) ;  /* 0x00000000000c5947 */ /* 0x000fea0003800000 */
[----:B------:R-:W3:Y:S02]  /*4020*/  LDG.E.U8 R112, desc[UR44][R14.64+0x8] ;  /* 0x0000082c0e707981 */ /* 0x000ee4000c1e1100 */
[----:B---3--:R-:W-:-:S05]  /*4030*/  PRMT R98, R112, 0x8880, RZ ;  /* 0x0000888070627816 */ /* 0x008fca00000000ff */
[----:B------:R-:W-:-:S07]  /*4040*/  IMAD R19, R98, R105, RZ ;  /* 0x0000006962137224 */ /* 0x000fce00078e02ff */
.L_x_43:
[----:B------:R-:W-:Y:S05]  /*4050*/  BSYNC B1 ;  /* 0x0000000000017941 */ /* 0x000fea0003800000 */
.L_x_42:
[----:B-1----:R-:W-:Y:S01]  /*4060*/  @!P5 IMAD R99, R102, R104, R19 ;  /* 0x000000686663d224 */ /* 0x002fe200078e0213 */
[----:B------:R-:W-:Y:S01]  /*4070*/  BSSY B1, `(.L_x_44) ;  /* 0x0000007000017945 */ /* 0x000fe20003800000 */
[----:B--2---:R-:W-:-:S03]  /*4080*/  IMAD R101, R113, R125, R100 ;  /* 0x0000007d71657224 */ /* 0x004fc600078e0264 */
[----:B------:R1:W-:Y:S01]  /*4090*/  @!P5 STG.E.U8 desc[UR44][R6.64+0x8], R99 ;  /* 0x000008630600d986 */ /* 0x0003e2000c10112c */
[----:B------:R-:W-:Y:S05]  /*40a0*/  @P2 BRA `(.L_x_45) ;  /* 0x00000000000c2947 */ /* 0x000fea0003800000 */
[----:B------:R-:W2:Y:S02]  /*40b0*/  LDG.E.U8 R112, desc[UR44][R14.64+0x9] ;  /* 0x0000092c0e707981 */ /* 0x000ea4000c1e1100 */
[----:B--2---:R-:W-:-:S05]  /*40c0*/  PRMT R98, R112, 0x8880, RZ ;  /* 0x0000888070627816 */ /* 0x004fca00000000ff */
[----:B------:R-:W-:-:S07]  /*40d0*/  IMAD R19, R98, R105, RZ ;  /* 0x0000006962137224 */ /* 0x000fce00078e02ff */
.L_x_45:
[----:B------:R-:W-:Y:S05]  /*40e0*/  BSYNC B1 ;  /* 0x0000000000017941 */ /* 0x000fea0003800000 */
.L_x_44:
[----:B------:R-:W-:Y:S01]  /*40f0*/  ISETP.GE.AND P1, PT, R122, 0x81, PT ;  /* 0x000000817a00780c */ /* 0x000fe20003f26270 */
[----:B------:R-:W-:Y:S01]  /*4100*/  @!P2 IMAD R103, R103, R104, R19 ;  /* 0x000000686767a224 */ /* 0x000fe200078e0213 */
[----:B------:R-:W-:Y:S01]  /*4110*/  IADD3.X R21, R115, R97, R101, P4, !PT ;  /* 0x0000006173157210 */ /* 0x000fe200027fe465 */
[----:B------:R-:W-:Y:S01]  /*4120*/  IMAD.WIDE.U32 R118, R113, R124, R118 ;  /* 0x0000007c71767225 */ /* 0x000fe200078e0076 */
[----:B------:R-:W-:Y:S01]  /*4130*/  ISETP.LT.OR P4, PT, R3, 0x1, !P1 ;  /* 0x000000010300780c */ /* 0x000fe20004f81670 */
[----:B------:R-:W-:Y:S01]  /*4140*/  BSSY B1, `(.L_x_46) ;  /* 0x0000008000017945 */ /* 0x000fe20003800000 */
[----:B------:R2:W-:Y:S01]  /*4150*/  @!P2 STG.E.U8 desc[UR44][R6.64+0x9], R103 ;  /* 0x000009670600a986 */ /* 0x0005e2000c10112c */
[----:B------:R-:W-:Y:S01]  /*4160*/  IADD3 R96, P2, P5, R120, R114, R118 ;  /* 0x0000007278607210 */ /* 0x000fe20007d5e076 */
[----:B------:R-:W-:-:S09]  /*4170*/  IMAD.IADD R118, R101, 0x1, R119 ;  /* 0x0000000165767824 */ /* 0x000fd200078e0277 */
[----:B------:R-:W-:Y:S05]  /*4180*/  @P4 BRA `(.L_x_47) ;  /* 0x00000000000c4947 */ /* 0x000fea0003800000 */
[----:B------:R-:W3:Y:S02]  /*4190*/  LDG.E.U8 R112, desc[UR44][R20.64] ;  /* 0x0000002c14707981 */ /* 0x000ee4000c1e1100 */
[----:B---3--:R-:W-:-:S05]  /*41a0*/  PRMT R98, R112, 0x8880, RZ ;  /* 0x0000888070627816 */ /* 0x008fca00000000ff */
[----:B------:R-:W-:-:S07]  /*41b0*/  IMAD R19, R98, R105, RZ ;  /* 0x0000006962137224 */ /* 0x000fce00078e02ff */
.L_x_47:
[----:B------:R-:W-:Y:S05]  /*41c0*/  BSYNC B1 ;  /* 0x0000000000017941 */ /* 0x000fea0003800000 */
.L_x_46:
[----:B-1----:R-:W-:Y:S01]  /*41d0*/  @!P4 IMAD R99, R88, R104, R19 ;  /* 0x000000685863c224 */ /* 0x002fe200078e0213 */
[----:B------:R-:W-:Y:S01]  /*41e0*/  IADD3.X R97, R117, R115, R118, P2, P5 ;  /* 0x0000007375617210 */ /* 0x000fe200017ea476 */
[----:B------:R-:W-:Y:S01]  /*41f0*/  BSSY B1, `(.L_x_48) ;  /* 0x0000009000017945 */ /* 0x000fe20003800000 */
[----:B------:R-:W-:Y:S02]  /*4200*/  ISETP.GE.AND P2, PT, R122, 0x89, PT ;  /* 0x000000897a00780c */ /* 0x000fe40003f46270 */
[----:B------:R1:W-:Y:S01]  /*4210*/  @!P4 STG.E.U8 desc[UR44][R10.64], R99 ;  /* 0x000000630a00c986 */ /* 0x0003e2000c10112c */
[C---:B------:R-:W-:Y:S02]  /*4220*/  ISETP.LT.OR P4, PT, R3.reuse, 0x2, !P1 ;  /* 0x000000020300780c */ /* 0x040fe40004f81670 */
[----:B------:R-:W-:-:S11]  /*4230*/  ISETP.LT.OR P5, PT, R3, 0x1, !P2 ;  /* 0x000000010300780c */ /* 0x000fd600057a1670 */
[----:B-1----:R-:W-:Y:S05]  /*4240*/  @P4 BRA `(.L_x_49) ;  /* 0x00000000000c4947 */ /* 0x002fea0003800000 */
[----:B------:R-:W3:Y:S02]  /*4250*/  LDG.E.U8 R112, desc[UR44][R20.64+0x1] ;  /* 0x0000012c14707981 */ /* 0x000ee4000c1e1100 */
[----:B---3--:R-:W-:-:S05]  /*4260*/  PRMT R88, R112, 0x8880, RZ ;  /* 0x0000888070587816 */ /* 0x008fca00000000ff */
[----:B------:R-:W-:-:S07]  /*4270*/  IMAD R19, R88, R105, RZ ;  /* 0x0000006958137224 */ /* 0x000fce00078e02ff */
.L_x_49:
[----:B------:R-:W-:Y:S05]  /*4280*/  BSYNC B1 ;  /* 0x0000000000017941 */ /* 0x000fea0003800000 */
.L_x_48:
[----:B------:R-:W-:Y:S01]  /*4290*/  @!P4 IMAD R89, R89, R104, R19 ;  /* 0x000000685959c224 */ /* 0x000fe200078e0213 */
[----:B------:R-:W-:Y:S04]  /*42a0*/  BSSY B1, `(.L_x_50) ;  /* 0x0000006000017945 */ /* 0x000fe80003800000 */
[----:B------:R1:W-:Y:S01]  /*42b0*/  @!P4 STG.E.U8 desc[UR44][R10.64+0x1], R89 ;  /* 0x000001590a00c986 */ /* 0x0003e2000c10112c */
[----:B------:R-:W-:Y:S05]  /*42c0*/  @P5 BRA `(.L_x_51) ;  /* 0x00000000000c5947 */ /* 0x000fea0003800000 */
[----:B------:R-:W3:Y:S02]  /*42d0*/  LDG.E.U8 R112, desc[UR44][R96.64] ;  /* 0x0000002c60707981 */ /* 0x000ee4000c1e1100 */
[----:B---3--:R-:W-:-:S05]  /*42e0*/  PRMT R88, R112, 0x8880, RZ ;  /* 0x0000888070587816 */ /* 0x008fca00000000ff */
[----:B------:R-:W-:-:S07]  /*42f0*/  IMAD R19, R88, R105, RZ ;  /* 0x0000006958137224 */ /* 0x000fce00078e02ff */
.L_x_51:
[----:B------:R-:W-:Y:S05]  /*4300*/  BSYNC B1 ;  /* 0x0000000000017941 */ /* 0x000fea0003800000 */
.L_x_50:
[C---:B------:R-:W-:Y:S01]  /*4310*/  ISETP.LT.OR P4, PT, R3.reuse, 0x2, !P2 ;  /* 0x000000020300780c */ /* 0x040fe20005781670 */
[----:B-1----:R-:W-:Y:S01]  /*4320*/  @!P5 IMAD R89, R90, R104, R19 ;  /* 0x000000685a59d224 */ /* 0x002fe200078e0213 */
[----:B------:R-:W-:Y:S04]  /*4330*/  BSSY B1, `(.L_x_52) ;  /* 0x0000007000017945 */ /* 0x000fe80003800000 */
[----:B------:R1:W-:Y:S01]  /*4340*/  @!P5 STG.E.U8 desc[UR44][R8.64], R89 ;  /* 0x000000590800d986 */ /* 0x0003e2000c10112c */
[----:B------:R-:W-:-:S06]  /*4350*/  ISETP.LT.OR P5, PT, R3, 0x9, !P1 ;  /* 0x000000090300780c */ /* 0x000fcc0004fa1670 */
[----:B------:R-:W-:Y:S07]  /*4360*/  @P4 BRA `(.L_x_53) ;  /* 0x00000000000c4947 */ /* 0x000fee0003800000 */
[----:B------:R-:W3:Y:S02]  /*4370*/  LDG.E.U8 R112, desc[UR44][R96.64+0x1] ;  /* 0x0000012c60707981 */ /* 0x000ee4000c1e1100 */
[----:B---3--:R-:W-:-:S05]  /*4380*/  PRMT R88, R112, 0x8880, RZ ;  /* 0x0000888070587816 */ /* 0x008fca00000000ff */
[----:B------:R-:W-:-:S07]  /*4390*/  IMAD R19, R88, R105, RZ ;  /* 0x0000006958137224 */ /* 0x000fce00078e02ff */
.L_x_53:
[----:B------:R-:W-:Y:S05]  /*43a0*/  BSYNC B1 ;  /* 0x0000000000017941 */ /* 0x000fea0003800000 */
.L_x_52:
[----:B------:R-:W-:Y:S01]  /*43b0*/  @!P4 IMAD R91, R91, R104, R19 ;  /* 0x000000685b5bc224 */ /* 0x000fe200078e0213 */
[----:B------:R-:W-:Y:S04]  /*43c0*/  BSSY B1, `(.L_x_54) ;  /* 0x0000006000017945 */ /* 0x000fe80003800000 */
[----:B------:R3:W-:Y:S01]  /*43d0*/  @!P4 STG.E.U8 desc[UR44][R8.64+0x1], R91 ;  /* 0x0000015b0800c986 */ /* 0x0007e2000c10112c */
[----:B------:R-:W-:Y:S05]  /*43e0*/  @P5 BRA `(.L_x_55) ;  /* 0x00000000000c5947 */ /* 0x000fea0003800000 */
[----:B------:R-:W4:Y:S02]  /*43f0*/  LDG.E.U8 R112, desc[UR44][R20.64+0x8] ;  /* 0x0000082c14707981 */ /* 0x000f24000c1e1100 */
[----:B----4-:R-:W-:-:S05]  /*4400*/  PRMT R88, R112, 0x8880, RZ ;  /* 0x0000888070587816 */ /* 0x010fca00000000ff */
[----:B------:R-:W-:-:S07]  /*4410*/  IMAD R19, R88, R105, RZ ;  /* 0x0000006958137224 */ /* 0x000fce00078e02ff */
.L_x_55:
[----:B------:R-:W-:Y:S05]  /*4420*/  BSYNC B1 ;  /* 0x0000000000017941 */ /* 0x000fea0003800000 */
.L_x_54:
[C---:B------:R-:W-:Y:S01]  /*4430*/  ISETP.LT.OR P4, PT, R3.reuse, 0xa, !P1 ;  /* 0x0000000a0300780c */ /* 0x040fe20004f81670 */
[----:B-1----:R-:W-:Y:S01]  /*4440*/  @!P5 IMAD R89, R92, R104, R19 ;  /* 0x000000685c59d224 */ /* 0x002fe200078e0213 */
[----:B------:R-:W-:Y:S04]  /*4450*/  BSSY B1, `(.L_x_56) ;  /* 0x0000007000017945 */ /* 0x000fe80003800000 */
[----:B------:R1:W-:Y:S01]  /*4460*/  @!P5 STG.E.U8 desc[UR44][R10.64+0x8], R89 ;  /* 0x000008590a00d986 */ /* 0x0003e2000c10112c */
[----:B------:R-:W-:-:S06]  /*4470*/  ISETP.LT.OR P5, PT, R3, 0x9, !P2 ;  /* 0x000000090300780c */ /* 0x000fcc00057a1670 */
[----:B------:R-:W-:Y:S07]  /*4480*/  @P4 BRA `(.L_x_57) ;  /* 0x00000000000c4947 */ /* 0x000fee0003800000 */
[----:B------:R-:W4:Y:S02]  /*4490*/  LDG.E.U8 R112, desc[UR44][R20.64+0x9] ;  /* 0x0000092c14707981 */ /* 0x000f24000c1e1100 */
[----:B----4-:R-:W-:-:S05]  /*44a0*/  PRMT R88, R112, 0x8880, RZ ;  /* 0x0000888070587816 */ /* 0x010fca00000000ff */
[----:B------:R-:W-:-:S07]  /*44b0*/  IMAD R19, R88, R105, RZ ;  /* 0x0000006958137224 */ /* 0x000fce00078e02ff */
.L_x_57:
[----:B------:R-:W-:Y:S05]  /*44c0*/  BSYNC B1 ;  /* 0x0000000000017941 */ /* 0x000fea0003800000 */
.L_x_56:
[----:B------:R-:W-:Y:S01]  /*44d0*/  @!P4 IMAD R93, R93, R104, R19 ;  /* 0x000000685d5dc224 */ /* 0x000fe200078e0213 */
[----:B------:R-:W-:Y:S04]  /*44e0*/  BSSY B1, `(.L_x_58) ;  /* 0x0000006000017945 */ /* 0x000fe80003800000 */
[----:B------:R4:W-:Y:S01]  /*44f0*/  @!P4 STG.E.U8 desc[UR44][R10.64+0x9], R93 ;  /* 0x0000095d0a00c986 */ /* 0x0009e2000c10112c */
[----:B------:R-:W-:Y:S05]  /*4500*/  @P5 BRA `(.L_x_59) ;  /* 0x00000000000c5947 */ /* 0x000fea0003800000 */
[----:B------:R-:W5:Y:S02]  /*4510*/  LDG.E.U8 R112, desc[UR44][R96.64+0x8] ;  /* 0x0000082c60707981 */ /* 0x000f64000c1e1100 */
[----:B-----5:R-:W-:-:S05]  /*4520*/  PRMT R88, R112, 0x8880, RZ ;  /* 0x0000888070587816 */ /* 0x020fca00000000ff */
[----:B------:R-:W-:-:S07]  /*4530*/  IMAD R19, R88, R105, RZ ;  /* 0x0000006958137224 */ /* 0x000fce00078e02ff */
.L_x_59:
[----:B------:R-:W-:Y:S05]  /*4540*/  BSYNC B1 ;  /* 0x0000000000017941 */ /* 0x000fea0003800000 */
.L_x_58:
[C---:B------:R-:W-:Y:S01]  /*4550*/  ISETP.LT.OR P4, PT, R3.reuse, 0xa, !P2 ;  /* 0x0000000a0300780c */ /* 0x040fe20005781670 */
[----:B-1----:R-:W-:Y:S01]  /*4560*/  @!P5 IMAD R89, R94, R104, R19 ;  /* 0x000000685e59d224 */ /* 0x002fe200078e0213 */
[----:B------:R-:W-:Y:S04]  /*4570*/  BSSY B1, `(.L_x_60) ;  /* 0x0000007000017945 */ /* 0x000fe80003800000 */
[----:B------:R1:W-:Y:S01]  /*4580*/  @!P5 STG.E.U8 desc[UR44][R8.64+0x8], R89 ;  /* 0x000008590800d986 */ /* 0x0003e2000c10112c */
[----:B------:R-:W-:-:S06]  /*4590*/  ISETP.LT.OR P5, PT, R3, 0x11, !P3 ;  /* 0x000000110300780c */ /* 0x000fcc0005fa1670 */
[----:B------:R-:W-:Y:S07]  /*45a0*/  @P4 BRA `(.L_x_61) ;  /* 0x00000000000c4947 */ /* 0x000fee0003800000 */
[----:B------:R-:W5:Y:S02]  /*45b0*/  LDG.E.U8 R112, desc[UR44][R96.64+0x9] ;  /* 0x0000092c60707981 */ /* 0x000f64000c1e1100 */
[----:B-----5:R-:W-:-:S05]  /*45c0*/  PRMT R88, R112, 0x8880, RZ ;  /* 0x0000888070587816 */ /* 0x020fca00000000ff */
[----:B------:R-:W-:-:S07]  /*45d0*/  IMAD R19, R88, R105, RZ ;  /* 0x0000006958137224 */ /* 0x000fce00078e02ff */
.L_x_61:
[----:B------:R-:W-:Y:S05]  /*45e0*/  BSYNC B1 ;  /* 0x0000000000017941 */ /* 0x000fea0003800000 */
.L_x_60:
[----:B------:R-:W-:Y:S01]  /*45f0*/  @!P4 IMAD R95, R95, R104, R19 ;  /* 0x000000685f5fc224 */ /* 0x000fe200078e0213 */
[----:B------:R-:W-:Y:S04]  /*4600*/  BSSY B1, `(.L_x_62) ;  /* 0x0000006000017945 */ /* 0x000fe80003800000 */
[----:B------:R0:W-:Y:S01]  /*4610*/  @!P4 STG.E.U8 desc[UR44][R8.64+0x9], R95 ;  /* 0x0000095f0800c986 */ /* 0x0001e2000c10112c */
[----:B------:R-:W-:Y:S05]  /*4620*/  @P5 BRA `(.L_x_63) ;  /* 0x00000000000c5947 */ /* 0x000fea0003800000 */
[----:B------:R-:W5:Y:S02]  /*4630*/  LDG.E.U8 R112, desc[UR44][R12.64+0x10] ;  /* 0x0000102c0c707981 */ /* 0x000f64000c1e1100 */
[----:B-----5:R-:W-:-:S05]  /*4640*/  PRMT R88, R112, 0x8880, RZ ;  /* 0x0000888070587816 */ /* 0x020fca00000000ff */
[----:B------:R-:W-:-:S07]  /*4650*/  IMAD R19, R88, R105, RZ ;  /* 0x0000006958137224 */ /* 0x000fce00078e02ff */
.L_x_63:
[----:B------:R-:W-:Y:S05]  /*4660*/  BSYNC B1 ;  /* 0x0000000000017941 */ /* 0x000fea0003800000 */
.L_x_62:
        /* <DEDUP_REMOVED lines=9> */
.L_x_65:
[----:B------:R-:W-:Y:S05]  /*4700*/  BSYNC B1 ;  /* 0x0000000000017941 */ /* 0x000fea0003800000 */
.L_x_64:
[----:B------:R-:W-:Y:S01]  /*4710*/  @!P4 IMAD R81, R81, R104, R19 ;  /* 0x000000685151c224 */ /* 0x000fe200078e0213 */
[----:B------:R-:W-:Y:S04]  /*4720*/  BSSY B1, `(.L_x_66) ;  /* 0x0000006000017945 */ /* 0x000fe80003800000 */
[----:B------:R0:W-:Y:S01]  /*4730*/  @!P4 STG.E.U8 desc[UR44][R4.64+0x11], R81 ;  /* 0x000011510400c986 */ /* 0x0001e2000c10112c */
[----:B------:R-:W-:Y:S05]  /*4740*/  @P5 BRA `(.L_x_67) ;  /* 0x00000000000c5947 */ /* 0x000fea0003800000 */
[----:B------:R-:W5:Y:S02]  /*4750*/  LDG.E.U8 R112, desc[UR44][R14.64+0x10] ;  /* 0x0000102c0e707981 */ /* 0x000f64000c1e1100 */
[----:B-----5:R-:W-:-:S05]  /*4760*/  PRMT R80, R112, 0x8880, RZ ;  /* 0x0000888070507816 */ /* 0x020fca00000000ff */
[----:B------:R-:W-:-:S07]  /*4770*/  IMAD R19, R80, R105, RZ ;  /* 0x0000006950137224 */ /* 0x000fce00078e02ff */
.L_x_67:
[----:B------:R-:W-:Y:S05]  /*4780*/  BSYNC B1 ;  /* 0x0000000000017941 */ /* 0x000fea0003800000 */
.L_x_66:
[C---:B------:R-:W-:Y:S01]  /*4790*/  ISETP.LT.OR P4, PT, R3.reuse, 0x12, !P0 ;  /* 0x000000120300780c */ /* 0x040fe20004781670 */
[----:B0-----:R-:W-:Y:S01]  /*47a0*/  @!P5 IMAD R81, R82, R104, R19 ;  /* 0x000000685251d224 */ /* 0x001fe200078e0213 */
[----:B------:R-:W-:Y:S04]  /*47b0*/  BSSY B1, `(.L_x_68) ;  /* 0x0000007000017945 */ /* 0x000fe80003800000 */
[----:B------:R0:W-:Y:S01]  /*47c0*/  @!P5 STG.E.U8 desc[UR44][R6.64+0x10], R81 ;  /* 0x000010510600d986 */ /* 0x0001e2000c10112c */
[----:B------:R-:W-:-:S06]  /*47d0*/  ISETP.LT.OR P5, PT, R3, 0x19, !P3 ;  /* 0x000000190300780c */ /* 0x000fcc0005fa1670 */
[----:B------:R-:W-:Y:S07]  /*47e0*/  @P4 BRA `(.L_x_69) ;  /* 0x00000000000c4947 */ /* 0x000fee0003800000 */
[----:B------:R-:W5:Y:S02]  /*47f0*/  LDG.E.U8 R112, desc[UR44][R14.64+0x11] ;  /* 0x0000112c0e707981 */ /* 0x000f64000c1e1100 */
[----:B-----5:R-:W-:-:S05]  /*4800*/  PRMT R80, R112, 0x8880, RZ ;  /* 0x0000888070507816 */ /* 0x020fca00000000ff */
[----:B------:R-:W-:-:S07]  /*4810*/  IMAD R19, R80, R105, RZ ;  /* 0x0000006950137224 */ /* 0x000fce00078e02ff */
.L_x_69:
[----:B------:R-:W-:Y:S05]  /*4820*/  BSYNC B1 ;  /* 0x0000000000017941 */ /* 0x000fea0003800000 */
.L_x_68:
[----:B------:R-:W-:Y:S01]  /*4830*/  @!P4 IMAD R83, R83, R104, R19 ;  /* 0x000000685353c224 */ /* 0x000fe200078e0213 */
[----:B------:R-:W-:Y:S04]  /*4840*/  BSSY B1, `(.L_x_70) ;  /* 0x0000006000017945 */ /* 0x000fe80003800000 */
[----:B------:R0:W-:Y:S01]  /*4850*/  @!P4 STG.E.U8 desc[UR44][R6.64+0x11], R83 ;  /* 0x000011530600c986 */ /* 0x0001e2000c10112c */
[----:B------:R-:W-:Y:S05]  /*4860*/  @P5 BRA `(.L_x_71) ;  /* 0x00000000000c5947 */ /* 0x000fea0003800000 */
[----:B------:R-:W5:Y:S02]  /*4870*/  LDG.E.U8 R112, desc[UR44][R12.64+0x18] ;  /* 0x0000182c0c707981 */ /* 0x000f64000c1e1100 */
[----:B-----5:R-:W-:-:S05]  /*4880*/  PRMT R80, R112, 0x8880, RZ ;  /* 0x0000888070507816 */ /* 0x020fca00000000ff */
[----:B------:R-:W-:-:S07]  /*4890*/  IMAD R19, R80, R105, RZ ;  /* 0x0000006950137224 */ /* 0x000fce00078e02ff */
.L_x_71:
[----:B------:R-:W-:Y:S05]  /*48a0*/  BSYNC B1 ;  /* 0x0000000000017941 */ /* 0x000fea0003800000 */
.L_x_70:
        /* <DEDUP_REMOVED lines=9> */
.L_x_73:
[----:B------:R-:W-:Y:S05]  /*4940*/  BSYNC B1 ;  /* 0x0000000000017941 */ /* 0x000fea0003800000 */
.L_x_72:
[----:B------:R-:W-:Y:S01]  /*4950*/  @!P4 IMAD R85, R85, R104, R19 ;  /* 0x000000685555c224 */ /* 0x000fe200078e0213 */
[----:B------:R-:W-:Y:S04]  /*4960*/  BSSY B1, `(.L_x_74) ;  /* 0x0000006000017945 */ /* 0x000fe80003800000 */
[----:B------:R0:W-:Y:S01]  /*4970*/  @!P4 STG.E.U8 desc[UR44][R4.64+0x19], R85 ;  /* 0x000019550400c986 */ /* 0x0001e2000c10112c */
[----:B------:R-:W-:Y:S05]  /*4980*/  @P5 BRA `(.L_x_75) ;  /* 0x00000000000c5947 */ /* 0x000fea0003800000 */
[----:B------:R-:W5:Y:S02]  /*4990*/  LDG.E.U8 R112, desc[UR44][R14.64+0x18] ;  /* 0x0000182c0e707981 */ /* 0x000f64000c1e1100 */
[----:B-----5:R-:W-:-:S05]  /*49a0*/  PRMT R80, R112, 0x8880, RZ ;  /* 0x0000888070507816 */ /* 0x020fca00000000ff */
[----:B------:R-:W-:-:S07]  /*49b0*/  IMAD R19, R80, R105, RZ ;  /* 0x0000006950137224 */ /* 0x000fce00078e02ff */
.L_x_75:
[----:B------:R-:W-:Y:S05]  /*49c0*/  BSYNC B1 ;  /* 0x0000000000017941 */ /* 0x000fea0003800000 */
.L_x_74:
        /* <DEDUP_REMOVED lines=9> */
.L_x_77:
[----:B------:R-:W-:Y:S05]  /*4a60*/  BSYNC B1 ;  /* 0x0000000000017941 */ /* 0x000fea0003800000 */
.L_x_76:
[----:B------:R-:W-:Y:S01]  /*4a70*/  @!P4 IMAD R87, R87, R104, R19 ;  /* 0x000000685757c224 */ /* 0x000fe200078e0213 */
[----:B------:R-:W-:Y:S04]  /*4a80*/  BSSY B1, `(.L_x_78) ;  /* 0x0000006000017945 */ /* 0x000fe80003800000 */
[----:B------:R0:W-:Y:S01]  /*4a90*/  @!P4 STG.E.U8 desc[UR44][R6.64+0x19], R87 ;  /* 0x000019570600c986 */ /* 0x0001e2000c10112c */
[----:B------:R-:W-:Y:S05]  /*4aa0*/  @P5 BRA `(.L_x_79) ;  /* 0x00000000000c5947 */ /* 0x000fea0003800000 */
[----:B------:R-:W5:Y:S02]  /*4ab0*/  LDG.E.U8 R112, desc[UR44][R20.64+0x10] ;  /* 0x0000102c14707981 */ /* 0x000f64000c1e1100 */
[----:B-----5:R-:W-:-:S05]  /*4ac0*/  PRMT R80, R112, 0x8880, RZ ;  /* 0x0000888070507816 */ /* 0x020fca00000000ff */
[----:B------:R-:W-:-:S07]  /*4ad0*/  IMAD R19, R80, R105, RZ ;  /* 0x0000006950137224 */ /* 0x000fce00078e02ff */
.L_x_79:
[----:B------:R-:W-:Y:S05]  /*4ae0*/  BSYNC B1 ;  /* 0x0000000000017941 */ /* 0x000fea0003800000 */
.L_x_78:
        /* <DEDUP_REMOVED lines=9> */
.L_x_81:
[----:B------:R-:W-:Y:S05]  /*4b80*/  BSYNC B1 ;  /* 0x0000000000017941 */ /* 0x000fea0003800000 */
.L_x_80:
[----:B------:R-:W-:Y:S01]  /*4b90*/  @!P4 IMAD R73, R73, R104, R19 ;  /* 0x000000684949c224 */ /* 0x000fe200078e0213 */
[----:B------:R-:W-:Y:S04]  /*4ba0*/  BSSY B1, `(.L_x_82) ;  /* 0x0000006000017945 */ /* 0x000fe80003800000 */
[----:B------:R0:W-:Y:S01]  /*4bb0*/  @!P4 STG.E.U8 desc[UR44][R10.64+0x11], R73 ;  /* 0x000011490a00c986 */ /* 0x0001e2000c10112c */
[----:B------:R-:W-:Y:S05]  /*4bc0*/  @P5 BRA `(.L_x_83) ;  /* 0x00000000000c5947 */ /* 0x000fea0003800000 */
[----:B------:R-:W5:Y:S02]  /*4bd0*/  LDG.E.U8 R112, desc[UR44][R96.64+0x10] ;  /* 0x0000102c60707981 */ /* 0x000f64000c1e1100 */
[----:B-----5:R-:W-:-:S05]  /*4be0*/  PRMT R72, R112, 0x8880, RZ ;  /* 0x0000888070487816 */ /* 0x020fca00000000ff */
[----:B------:R-:W-:-:S07]  /*4bf0*/  IMAD R19, R72, R105, RZ ;  /* 0x0000006948137224 */ /* 0x000fce00078e02ff */
.L_x_83:
[----:B------:R-:W-:Y:S05]  /*4c00*/  BSYNC B1 ;  /* 0x0000000000017941 */ /* 0x000fea0003800000 */
.L_x_82:
        /* <DEDUP_REMOVED lines=9> */
.L_x_85:
[----:B------:R-:W-:Y:S05]  /*4ca0*/  BSYNC B1 ;  /* 0x0000000000017941 */ /* 0x000fea0003800000 */
.L_x_84:
[----:B------:R-:W-:Y:S01]  /*4cb0*/  @!P4 IMAD R75, R75, R104, R19 ;  /* 0x000000684b4bc224 */ /* 0x000fe200078e0213 */
[----:B------:R-:W-:Y:S04]  /*4cc0*/  BSSY B1, `(.L_x_86) ;  /* 0x0000006000017945 */ /* 0x000fe80003800000 */
[----:B------:R0:W-:Y:S01]  /*4cd0*/  @!P4 STG.E.U8 desc[UR44][R8.64+0x11], R75 ;  /* 0x0000114b0800c986 */ /* 0x0001e2000c10112c */
[----:B------:R-:W-:Y:S05]  /*4ce0*/  @P5 BRA `(.L_x_87) ;  /* 0x00000000000c5947 */ /* 0x000fea0003800000 */
[----:B------:R-:W5:Y:S02]  /*4cf0*/  LDG.E.U8 R112, desc[UR44][R20.64+0x18] ;  /* 0x0000182c14707981 */ /* 0x000f64000c1e1100 */
[----:B-----5:R-:W-:-:S05]  /*4d00*/  PRMT R72, R112, 0x8880, RZ ;  /* 0x0000888070487816 */ /* 0x020fca00000000ff */
[----:B------:R-:W-:-:S07]  /*4d10*/  IMAD R19, R72, R105, RZ ;  /* 0x0000006948137224 */ /* 0x000fce00078e02ff */
.L_x_87:
[----:B------:R-:W-:Y:S05]  /*4d20*/  BSYNC B1 ;  /* 0x0000000000017941 */ /* 0x000fea0003800000 */
.L_x_86:
        /* <DEDUP_REMOVED lines=9> */
.L_x_89:
[----:B------:R-:W-:Y:S05]  /*4dc0*/  BSYNC B1 ;  /* 0x0000000000017941 */ /* 0x000fea0003800000 */
.L_x_88:
[----:B------:R-:W-:Y:S01]  /*4dd0*/  @!P4 IMAD R77, R77, R104, R19 ;  /* 0x000000684d4dc224 */ /* 0x000fe200078e0213 */
[----:B------:R-:W-:Y:S04]  /*4de0*/  BSSY B1, `(.L_x_90) ;  /* 0x0000006000017945 */ /* 0x000fe80003800000 */
[----:B------:R0:W-:Y:S01]  /*4df0*/  @!P4 STG.E.U8 desc[UR44][R10.64+0x19], R77 ;  /* 0x0000194d0a00c986 */ /* 0x0001e2000c10112c */
[----:B------:R-:W-:Y:S05]  /*4e00*/  @P5 BRA `(.L_x_91) ;  /* 0x00000000000c5947 */ /* 0x000fea0003800000 */
[----:B------:R-:W5:Y:S02]  /*4e10*/  LDG.E.U8 R112, desc[UR44][R96.64+0x18] ;  /* 0x0000182c60707981 */ /* 0x000f64000c1e1100 */
[----:B-----5:R-:W-:-:S05]  /*4e20*/  PRMT R72, R112, 0x8880, RZ ;  /* 0x0000888070487816 */ /* 0x020fca00000000ff */
[----:B------:R-:W-:-:S07]  /*4e30*/  IMAD R19, R72, R105, RZ ;  /* 0x0000006948137224 */ /* 0x000fce00078e02ff */
.L_x_91:
[----:B------:R-:W-:Y:S05]  /*4e40*/  BSYNC B1 ;  /* 0x0000000000017941 */ /* 0x000fea0003800000 */
.L_x_90:
        /* <DEDUP_REMOVED lines=9> */
.L_x_93:
[----:B------:R-:W-:Y:S05]  /*4ee0*/  BSYNC B1 ;  /* 0x0000000000017941 */ /* 0x000fea0003800000 */
.L_x_92:
[----:B------:R-:W-:Y:S01]  /*4ef0*/  @!P4 IMAD R79, R79, R104, R19 ;  /* 0x000000684f4fc224 */ /* 0x000fe200078e0213 */
[----:B------:R-:W-:Y:S04]  /*4f00*/  BSSY B1, `(.L_x_94) ;  /* 0x0000006000017945 */ /* 0x000fe80003800000 */
[----:B------:R0:W-:Y:S01]  /*4f10*/  @!P4 STG.E.U8 desc[UR44][R8.64+0x19], R79 ;  /* 0x0000194f0800c986 */ /* 0x0001e2000c10112c */
[----:B------:R-:W-:Y:S05]  /*4f20*/  @P5 BRA `(.L_x_95) ;  /* 0x00000000000c5947 */ /* 0x000fea0003800000 */
[----:B------:R-:W5:Y:S02]  /*4f30*/  LDG.E.U8 R112, desc[UR44][R12.64+0x20] ;  /* 0x0000202c0c707981 */ /* 0x000f64000c1e1100 */
[----:B-----5:R-:W-:-:S05]  /*4f40*/  PRMT R72, R112, 0x8880, RZ ;  /* 0x0000888070487816 */ /* 0x020fca00000000ff */
[----:B------:R-:W-:-:S07]  /*4f50*/  IMAD R19, R72, R105, RZ ;  /* 0x0000006948137224 */ /* 0x000fce00078e02ff */
.L_x_95:
[----:B------:R-:W-:Y:S05]  /*4f60*/  BSYNC B1 ;  /* 0x0000000000017941 */ /* 0x000fea0003800000 */
.L_x_94:
        /* <DEDUP_REMOVED lines=9> */
.L_x_97:
[----:B------:R-:W-:Y:S05]  /*5000*/  BSYNC B1 ;  /* 0x0000000000017941 */ /* 0x000fea0003800000 */
.L_x_96:
[----:B------:R-:W-:Y:S01]  /*5010*/  @!P4 IMAD R65, R65, R104, R19 ;  /* 0x000000684141c224 */ /* 0x000fe200078e0213 */
[----:B------:R-:W-:Y:S04]  /*5020*/  BSSY B1, `(.L_x_98) ;  /* 0x0000006000017945 */ /* 0x000fe80003800000 */
[----:B------:R0:W-:Y:S01]  /*5030*/  @!P4 STG.E.U8 desc[UR44][R4.64+0x21], R65 ;  /* 0x000021410400c986 */ /* 0x0001e2000c10112c */
[----:B------:R-:W-:Y:S05]  /*5040*/  @P5 BRA `(.L_x_99) ;  /* 0x00000000000c5947 */ /* 0x000fea0003800000 */
[----:B------:R-:W5:Y:S02]  /*5050*/  LDG.E.U8 R112, desc[UR44][R14.64+0x20] ;  /* 0x0000202c0e707981 */ /* 0x000f64000c1e1100 */
[----:B-----5:R-:W-:-:S05]  /*5060*/  PRMT R64, R112, 0x8880, RZ ;  /* 0x0000888070407816 */ /* 0x020fca00000000ff */
[----:B------:R-:W-:-:S07]  /*5070*/  IMAD R19, R64, R105, RZ ;  /* 0x0000006940137224 */ /* 0x000fce00078e02ff */
.L_x_99:
[----:B------:R-:W-:Y:S05]  /*5080*/  BSYNC B1 ;  /* 0x0000000000017941 */ /* 0x000fea0003800000 */
.L_x_98:
        /* <DEDUP_REMOVED lines=9> */
.L_x_101:
[----:B------:R-:W-:Y:S05]  /*5120*/  BSYNC B1 ;  /* 0x0000000000017941 */ /* 0x000fea0003800000 */
.L_x_100:
[----:B------:R-:W-:Y:S01]  /*5130*/  @!P4 IMAD R67, R67, R104, R19 ;  /* 0x000000684343c224 */ /* 0x000fe200078e0213 */
[----:B------:R-:W-:Y:S04]  /*5140*/  BSSY B1, `(.L_x_102) ;  /* 0x0000006000017945 */ /* 0x000fe80003800000 */
[----:B------:R0:W-:Y:S01]  /*5150*/  @!P4 STG.E.U8 desc[UR44][R6.64+0x21], R67 ;  /* 0x000021430600c986 */ /* 0x0001e2000c10112c */
[----:B------:R-:W-:Y:S05]  /*5160*/  @P5 BRA `(.L_x_103) ;  /* 0x00000000000c5947 */ /* 0x000fea0003800000 */
[----:B------:R-:W5:Y:S02]  /*5170*/  LDG.E.U8 R112, desc[UR44][R12.64+0x28] ;  /* 0x0000282c0c707981 */ /* 0x000f64000c1e1100 */
[----:B-----5:R-:W-:-:S05]  /*5180*/  PRMT R64, R112, 0x8880, RZ ;  /* 0x0000888070407816 */ /* 0x020fca00000000ff */
[----:B------:R-:W-:-:S07]  /*5190*/  IMAD R19, R64, R105, RZ ;  /* 0x0000006940137224 */ /* 0x000fce00078e02ff */
.L_x_103:
[----:B------:R-:W-:Y:S05]  /*51a0*/  BSYNC B1 ;  /* 0x0000000000017941 */ /* 0x000fea0003800000 */
.L_x_102:
        /* <DEDUP_REMOVED lines=9> */
.L_x_105:
[----:B------:R-:W-:Y:S05]  /*5240*/  BSYNC B1 ;  /* 0x0000000000017941 */ /* 0x000fea0003800000 */
.L_x_104:
[----:B------:R-:W-:Y:S01]  /*5250*/  @!P4 IMAD R69, R69, R104, R19 ;  /* 0x000000684545c224 */ /* 0x000fe200078e0213 */
[----:B------:R-:W-:Y:S04]  /*5260*/  BSSY B1, `(.L_x_106) ;  /* 0x0000006000017945 */ /* 0x000fe80003800000 */
[----:B------:R0:W-:Y:S01]  /*5270*/  @!P4 STG.E.U8 desc[UR44][R4.64+0x29], R69 ;  /* 0x000029450400c986 */ /* 0x0001e2000c10112c */
[----:B------:R-:W-:Y:S05]  /*5280*/  @P5 BRA `(.L_x_107) ;  /* 0x00000000000c5947 */ /* 0x000fea0003800000 */
[----:B------:R-:W5:Y:S02]  /*5290*/  LDG.E.U8 R112, desc[UR44][R14.64+0x28] ;  /* 0x0000282c0e707981 */ /* 0x000f64000c1e1100 */
[----:B-----5:R-:W-:-:S05]  /*52a0*/  PRMT R64, R112, 0x8880, RZ ;  /* 0x0000888070407816 */ /* 0x020fca00000000ff */
[----:B------:R-:W-:-:S07]  /*52b0*/  IMAD R19, R64, R105, RZ ;  /* 0x0000006940137224 */ /* 0x000fce00078e02ff */
.L_x_107:
[----:B------:R-:W-:Y:S05]  /*52c0*/  BSYNC B1 ;  /* 0x0000000000017941 */ /* 0x000fea0003800000 */
.L_x_106:
        /* <DEDUP_REMOVED lines=9> */
.L_x_109:
[----:B------:R-:W-:Y:S05]  /*5360*/  BSYNC B1 ;  /* 0x0000000000017941 */ /* 0x000fea0003800000 */
.L_x_108:
[----:B------:R-:W-:Y:S01]  /*5370*/  @!P4 IMAD R71, R71, R104, R19 ;  /* 0x000000684747c224 */ /* 0x000fe200078e0213 */
[----:B------:R-:W-:Y:S04]  /*5380*/  BSSY B1, `(.L_x_110) ;  /* 0x0000006000017945 */ /* 0x000fe80003800000 */
[----:B------:R0:W-:Y:S01]  /*5390*/  @!P4 STG.E.U8 desc[UR44][R6.64+0x29], R71 ;  /* 0x000029470600c986 */ /* 0x0001e2000c10112c */
[----:B------:R-:W-:Y:S05]  /*53a0*/  @P5 BRA `(.L_x_111) ;  /* 0x00000000000c5947 */ /* 0x000fea0003800000 */
[----:B------:R-:W5:Y:S02]  /*53b0*/  LDG.E.U8 R112, desc[UR44][R20.64+0x20] ;  /* 0x0000202c14707981 */ /* 0x000f64000c1e1100 */
[----:B-----5:R-:W-:-:S05]  /*53c0*/  PRMT R64, R112, 0x8880, RZ ;  /* 0x0000888070407816 */ /* 0x020fca00000000ff */
[----:B------:R-:W-:-:S07]  /*53d0*/  IMAD R19, R64, R105, RZ ;  /* 0x0000006940137224 */ /* 0x000fce00078e02ff */
.L_x_111:
[----:B------:R-:W-:Y:S05]  /*53e0*/  BSYNC B1 ;  /* 0x0000000000017941 */ /* 0x000fea0003800000 */
.L_x_110:
        /* <DEDUP_REMOVED lines=9> */
.L_x_113:
[----:B------:R-:W-:Y:S05]  /*5480*/  BSYNC B1 ;  /* 0x0000000000017941 */ /* 0x000fea0003800000 */
.L_x_112:
[----:B------:R-:W-:Y:S01]  /*5490*/  @!P4 IMAD R57, R57, R104, R19 ;  /* 0x000000683939c224 */ /* 0x000fe200078e0213 */
[----:B------:R-:W-:Y:S04]  /*54a0*/  BSSY B1, `(.L_x_114) ;  /* 0x0000006000017945 */ /* 0x000fe80003800000 */
[----:B------:R0:W-:Y:S01]  /*54b0*/  @!P4 STG.E.U8 desc[UR44][R10.64+0x21], R57 ;  /* 0x000021390a00c986 */ /* 0x0001e2000c10112c */
[----:B------:R-:W-:Y:S05]  /*54c0*/  @P5 BRA `(.L_x_115) ;  /* 0x00000000000c5947 */ /* 0x000fea0003800000 */
[----:B------:R-:W5:Y:S02]  /*54d0*/  LDG.E.U8 R112, desc[UR44][R96.64+0x20] ;  /* 0x0000202c60707981 */ /* 0x000f64000c1e1100 */
[----:B-----5:R-:W-:-:S05]  /*54e0*/  PRMT R56, R112, 0x8880, RZ ;  /* 0x0000888070387816 */ /* 0x020fca00000000ff */
[----:B------:R-:W-:-:S07]  /*54f0*/  IMAD R19, R56, R105, RZ ;  /* 0x0000006938137224 */ /* 0x000fce00078e02ff */
.L_x_115:
[----:B------:R-:W-:Y:S05]  /*5500*/  BSYNC B1 ;  /* 0x0000000000017941 */ /* 0x000fea0003800000 */
.L_x_114:
        /* <DEDUP_REMOVED lines=9> */
.L_x_117:
[----:B------:R-:W-:Y:S05]  /*55a0*/  BSYNC B1 ;  /* 0x0000000000017941 */ /* 0x000fea0003800000 */
.L_x_116:
[----:B------:R-:W-:Y:S01]  /*55b0*/  @!P4 IMAD R59, R59, R104, R19 ;  /* 0x000000683b3bc224 */ /* 0x000fe200078e0213 */
[----:B------:R-:W-:Y:S04]  /*55c0*/  BSSY B1, `(.L_x_118) ;  /* 0x0000006000017945 */ /* 0x000fe80003800000 */
[----:B------:R0:W-:Y:S01]  /*55d0*/  @!P4 STG.E.U8 desc[UR44][R8.64+0x21], R59 ;  /* 0x0000213b0800c986 */ /* 0x0001e2000c10112c */
[----:B------:R-:W-:Y:S05]  /*55e0*/  @P5 BRA `(.L_x_119) ;  /* 0x00000000000c5947 */ /* 0x000fea0003800000 */
[----:B------:R-:W5:Y:S02]  /*55f0*/  LDG.E.U8 R112, desc[UR44][R20.64+0x28] ;  /* 0x0000282c14707981 */ /* 0x000f64000c1e1100 */
[----:B-----5:R-:W-:-:S05]  /*5600*/  PRMT R56, R112, 0x8880, RZ ;  /* 0x0000888070387816 */ /* 0x020fca00000000ff */
[----:B------:R-:W-:-:S07]  /*5610*/  IMAD R19, R56, R105, RZ ;  /* 0x0000006938137224 */ /* 0x000fce00078e02ff */
.L_x_119:
[----:B------:R-:W-:Y:S05]  /*5620*/  BSYNC B1 ;  /* 0x0000000000017941 */ /* 0x000fea0003800000 */
.L_x_118:
        /* <DEDUP_REMOVED lines=9> */
.L_x_121:
[----:B------:R-:W-:Y:S05]  /*56c0*/  BSYNC B1 ;  /* 0x0000000000017941 */ /* 0x000fea0003800000 */
.L_x_120:
[----:B------:R-:W-:Y:S01]  /*56d0*/  @!P4 IMAD R61, R61, R104, R19 ;  /* 0x000000683d3dc224 */ /* 0x000fe200078e0213 */
[----:B------:R-:W-:Y:S04]  /*56e0*/  BSSY B1, `(.L_x_122) ;  /* 0x0000006000017945 */ /* 0x000fe80003800000 */
[----:B------:R0:W-:Y:S01]  /*56f0*/  @!P4 STG.E.U8 desc[UR44][R10.64+0x29], R61 ;  /* 0x0000293d0a00c986 */ /* 0x0001e2000c10112c */
[----:B------:R-:W-:Y:S05]  /*5700*/  @P5 BRA `(.L_x_123) ;  /* 0x00000000000c5947 */ /* 0x000fea0003800000 */
[----:B------:R-:W5:Y:S02]  /*5710*/  LDG.E.U8 R112, desc[UR44][R96.64+0x28] ;  /* 0x0000282c60707981 */ /* 0x000f64000c1e1100 */
[----:B-----5:R-:W-:-:S05]  /*5720*/  PRMT R56, R112, 0x8880, RZ ;  /* 0x0000888070387816 */ /* 0x020fca00000000ff */
[----:B------:R-:W-:-:S07]  /*5730*/  IMAD R19, R56, R105, RZ ;  /* 0x0000006938137224 */ /* 0x000fce00078e02ff */
.L_x_123:
[----:B------:R-:W-:Y:S05]  /*5740*/  BSYNC B1 ;  /* 0x0000000000017941 */ /* 0x000fea0003800000 */
.L_x_122:
        /* <DEDUP_REMOVED lines=9> */
.L_x_125:
[----:B------:R-:W-:Y:S05]  /*57e0*/  BSYNC B1 ;  /* 0x0000000000017941 */ /* 0x000fea0003800000 */
.L_x_124:
[----:B------:R-:W-:Y:S01]  /*57f0*/  @!P4 IMAD R63, R63, R104, R19 ;  /* 0x000000683f3fc224 */ /* 0x000fe200078e0213 */
[----:B------:R-:W-:Y:S04]  /*5800*/  BSSY B1, `(.L_x_126) ;  /* 0x0000006000017945 */ /* 0x000fe80003800000 */
[----:B------:R0:W-:Y:S01]  /*5810*/  @!P4 STG.E.U8 desc[UR44][R8.64+0x29], R63 ;  /* 0x0000293f0800c986 */ /* 0x0001e2000c10112c */
[----:B------:R-:W-:Y:S05]  /*5820*/  @P5 BRA `(.L_x_127) ;  /* 0x00000000000c5947 */ /* 0x000fea0003800000 */
[----:B------:R-:W5:Y:S02]  /*5830*/  LDG.E.U8 R112, desc[UR44][R12.64+0x30] ;  /* 0x0000302c0c707981 */ /* 0x000f64000c1e1100 */
[----:B-----5:R-:W-:-:S05]  /*5840*/  PRMT R56, R112, 0x8880, RZ ;  /* 0x0000888070387816 */ /* 0x020fca00000000ff */
[----:B------:R-:W-:-:S07]  /*5850*/  IMAD R19, R56, R105, RZ ;  /* 0x0000006938137224 */ /* 0x000fce00078e02ff */
.L_x_127:
[----:B------:R-:W-:Y:S05]  /*5860*/  BSYNC B1 ;  /* 0x0000000000017941 */ /* 0x000fea0003800000 */
.L_x_126:
        /* <DEDUP_REMOVED lines=9> */
.L_x_129:
[----:B------:R-:W-:Y:S05]  /*5900*/  BSYNC B1 ;  /* 0x0000000000017941 */ /* 0x000fea0003800000 */
.L_x_128:
[----:B------:R-:W-:Y:S01]  /*5910*/  @!P4 IMAD R49, R49, R104, R19 ;  /* 0x000000683131c224 */ /* 0x000fe200078e0213 */
[----:B------:R-:W-:Y:S04]  /*5920*/  BSSY B1, `(.L_x_130) ;  /* 0x0000006000017945 */ /* 0x000fe80003800000 */
[----:B------:R0:W-:Y:S01]  /*5930*/  @!P4 STG.E.U8 desc[UR44][R4.64+0x31], R49 ;  /* 0x000031310400c986 */ /* 0x0001e2000c10112c */
[----:B------:R-:W-:Y:S05]  /*5940*/  @P5 BRA `(.L_x_131) ;  /* 0x00000000000c5947 */ /* 0x000fea0003800000 */
[----:B------:R-:W5:Y:S02]  /*5950*/  LDG.E.U8 R112, desc[UR44][R14.64+0x30] ;  /* 0x0000302c0e707981 */ /* 0x000f64000c1e1100 */
[----:B-----5:R-:W-:-:S05]  /*5960*/  PRMT R48, R112, 0x8880, RZ ;  /* 0x0000888070307816 */ /* 0x020fca00000000ff */
[----:B------:R-:W-:-:S07]  /*5970*/  IMAD R19, R48, R105, RZ ;  /* 0x0000006930137224 */ /* 0x000fce00078e02ff */
.L_x_131:
[----:B------:R-:W-:Y:S05]  /*5980*/  BSYNC B1 ;  /* 0x0000000000017941 */ /* 0x000fea0003800000 */
.L_x_130:
        /* <DEDUP_REMOVED lines=9> */
.L_x_133:
[----:B------:R-:W-:Y:S05]  /*5a20*/  BSYNC B1 ;  /* 0x0000000000017941 */ /* 0x000fea0003800000 */
.L_x_132:
[----:B------:R-:W-:Y:S01]  /*5a30*/  @!P4 IMAD R51, R51, R104, R19 ;  /* 0x000000683333c224 */ /* 0x000fe200078e0213 */
[----:B------:R-:W-:Y:S04]  /*5a40*/  BSSY B1, `(.L_x_134) ;  /* 0x0000006000017945 */ /* 0x000fe80003800000 */
[----:B------:R0:W-:Y:S01]  /*5a50*/  @!P4 STG.E.U8 desc[UR44][R6.64+0x31], R51 ;  /* 0x000031330600c986 */ /* 0x0001e2000c10112c */
[----:B------:R-:W-:Y:S05]  /*5a60*/  @P5 BRA `(.L_x_135) ;  /* 0x00000000000c5947 */ /* 0x000fea0003800000 */
[----:B------:R-:W5:Y:S02]  /*5a70*/  LDG.E.U8 R112, desc[UR44][R12.64+0x38] ;  /* 0x0000382c0c707981 */ /* 0x000f64000c1e1100 */
[----:B-----5:R-:W-:-:S05]  /*5a80*/  PRMT R48, R112, 0x8880, RZ ;  /* 0x0000888070307816 */ /* 0x020fca00000000ff */
[----:B------:R-:W-:-:S07]  /*5a90*/  IMAD R19, R48, R105, RZ ;  /* 0x0000006930137224 */ /* 0x000fce00078e02ff */
.L_x_135:
[----:B------:R-:W-:Y:S05]  /*5aa0*/  BSYNC B1 ;  /* 0x0000000000017941 */ /* 0x000fea0003800000 */
.L_x_134:
        /* <DEDUP_REMOVED lines=9> */
.L_x_137:
[----:B------:R-:W-:Y:S05]  /*5b40*/  BSYNC B1 ;  /* 0x0000000000017941 */ /* 0x000fea0003800000 */
.L_x_136:
[----:B------:R-:W-:Y:S01]  /*5b50*/  @!P4 IMAD R53, R53, R104, R19 ;  /* 0x000000683535c224 */ /* 0x000fe200078e0213 */
[----:B------:R-:W-:Y:S04]  /*5b60*/  BSSY B1, `(.L_x_138) ;  /* 0x0000006000017945 */ /* 0x000fe80003800000 */
[----:B------:R0:W-:Y:S01]  /*5b70*/  @!P4 STG.E.U8 desc[UR44][R4.64+0x39], R53 ;  /* 0x000039350400c986 */ /* 0x0001e2000c10112c */
[----:B------:R-:W-:Y:S05]  /*5b80*/  @P5 BRA `(.L_x_139) ;  /* 0x00000000000c5947 */ /* 0x000fea0003800000 */
[----:B------:R-:W5:Y:S02]  /*5b90*/  LDG.E.U8 R112, desc[UR44][R14.64+0x38] ;  /* 0x0000382c0e707981 */ /* 0x000f64000c1e1100 */
[----:B-----5:R-:W-:-:S05]  /*5ba0*/  PRMT R48, R112, 0x8880, RZ ;  /* 0x0000888070307816 */ /* 0x020fca00000000ff */
[----:B------:R-:W-:-:S07]  /*5bb0*/  IMAD R19, R48, R105, RZ ;  /* 0x0000006930137224 */ /* 0x000fce00078e02ff */
.L_x_139:
[----:B------:R-:W-:Y:S05]  /*5bc0*/  BSYNC B1 ;  /* 0x0000000000017941 */ /* 0x000fea0003800000 */
.L_x_138:
        /* <DEDUP_REMOVED lines=9> */
.L_x_141:
[----:B------:R-:W-:Y:S05]  /*5c60*/  BSYNC B1 ;  /* 0x0000000000017941 */ /* 0x000fea0003800000 */
.L_x_140:
[----:B------:R-:W-:Y:S01]  /*5c70*/  @!P4 IMAD R55, R55, R104, R19 ;  /* 0x000000683737c224 */ /* 0x000fe200078e0213 */
[----:B------:R-:W-:Y:S04]  /*5c80*/  BSSY B1, `(.L_x_142) ;  /* 0x0000006000017945 */ /* 0x000fe80003800000 */
[----:B------:R0:W-:Y:S01]  /*5c90*/  @!P4 STG.E.U8 desc[UR44][R6.64+0x39], R55 ;  /* 0x000039370600c986 */ /* 0x0001e2000c10112c */
[----:B------:R-:W-:Y:S05]  /*5ca0*/  @P5 BRA `(.L_x_143) ;  /* 0x00000000000c5947 */ /* 0x000fea0003800000 */
[----:B------:R-:W5:Y:S02]  /*5cb0*/  LDG.E.U8 R112, desc[UR44][R20.64+0x30] ;  /* 0x0000302c14707981 */ /* 0x000f64000c1e1100 */
[----:B-----5:R-:W-:-:S05]  /*5cc0*/  PRMT R48, R112, 0x8880, RZ ;  /* 0x0000888070307816 */ /* 0x020fca00000000ff */
[----:B------:R-:W-:-:S07]  /*5cd0*/  IMAD R19, R48, R105, RZ ;  /* 0x0000006930137224 */ /* 0x000fce00078e02ff */
.L_x_143:
[----:B------:R-:W-:Y:S05]  /*5ce0*/  BSYNC B1 ;  /* 0x0000000000017941 */ /* 0x000fea0003800000 */
.L_x_142:
        /* <DEDUP_REMOVED lines=9> */
.L_x_145:
[----:B------:R-:W-:Y:S05]  /*5d80*/  BSYNC B1 ;  /* 0x0000000000017941 */ /* 0x000fea0003800000 */
.L_x_144:
[----:B------:R-:W-:Y:S01]  /*5d90*/  @!P4 IMAD R41, R41, R104, R19 ;  /* 0x000000682929c224 */ /* 0x000fe200078e0213 */
[----:B------:R-:W-:Y:S04]  /*5da0*/  BSSY B1, `(.L_x_146) ;  /* 0x0000006000017945 */ /* 0x000fe80003800000 */
[----:B------:R0:W-:Y:S01]  /*5db0*/  @!P4 STG.E.U8 desc[UR44][R10.64+0x31], R41 ;  /* 0x000031290a00c986 */ /* 0x0001e2000c10112c */
[----:B------:R-:W-:Y:S05]  /*5dc0*/  @P5 BRA `(.L_x_147) ;  /* 0x00000000000c5947 */ /* 0x000fea0003800000 */
[----:B------:R-:W5:Y:S02]  /*5dd0*/  LDG.E.U8 R112, desc[UR44][R96.64+0x30] ;  /* 0x0000302c60707981 */ /* 0x000f64000c1e1100 */
[----:B-----5:R-:W-:-:S05]  /*5de0*/  PRMT R40, R112, 0x8880, RZ ;  /* 0x0000888070287816 */ /* 0x020fca00000000ff */
[----:B------:R-:W-:-:S07]  /*5df0*/  IMAD R19, R40, R105, RZ ;  /* 0x0000006928137224 */ /* 0x000fce00078e02ff */
.L_x_147:
[----:B------:R-:W-:Y:S05]  /*5e00*/  BSYNC B1 ;  /* 0x0000000000017941 */ /* 0x000fea0003800000 */
.L_x_146:
        /* <DEDUP_REMOVED lines=9> */
.L_x_149:
[----:B------:R-:W-:Y:S05]  /*5ea0*/  BSYNC B1 ;  /* 0x0000000000017941 */ /* 0x000fea0003800000 */
.L_x_148:
[----:B------:R-:W-:Y:S01]  /*5eb0*/  @!P4 IMAD R43, R43, R104, R19 ;  /* 0x000000682b2bc224 */ /* 0x000fe200078e0213 */
[----:B------:R-:W-:Y:S04]  /*5ec0*/  BSSY B1, `(.L_x_150) ;  /* 0x0000006000017945 */ /* 0x000fe80003800000 */
[----:B------:R0:W-:Y:S01]  /*5ed0*/  @!P4 STG.E.U8 desc[UR44][R8.64+0x31], R43 ;  /* 0x0000312b0800c986 */ /* 0x0001e2000c10112c */
[----:B------:R-:W-:Y:S05]  /*5ee0*/  @P5 BRA `(.L_x_151) ;  /* 0x00000000000c5947 */ /* 0x000fea0003800000 */
[----:B------:R-:W5:Y:S02]  /*5ef0*/  LDG.E.U8 R112, desc[UR44][R20.64+0x38] ;  /* 0x0000382c14707981 */ /* 0x000f64000c1e1100 */
[----:B-----5:R-:W-:-:S05]  /*5f00*/  PRMT R40, R112, 0x8880, RZ ;  /* 0x0000888070287816 */ /* 0x020fca00000000ff */
[----:B------:R-:W-:-:S07]  /*5f10*/  IMAD R19, R40, R105, RZ ;  /* 0x0000006928137224 */ /* 0x000fce00078e02ff */
.L_x_151:
[----:B------:R-:W-:Y:S05]  /*5f20*/  BSYNC B1 ;  /* 0x0000000000017941 */ /* 0x000fea0003800000 */
.L_x_150:
        /* <DEDUP_REMOVED lines=9> */
.L_x_153:
[----:B------:R-:W-:Y:S05]  /*5fc0*/  BSYNC B1 ;  /* 0x0000000000017941 */ /* 0x000fea0003800000 */
.L_x_152:
[----:B------:R-:W-:Y:S01]  /*5fd0*/  @!P4 IMAD R45, R45, R104, R19 ;  /* 0x000000682d2dc224 */ /* 0x000fe200078e0213 */
[----:B------:R-:W-:Y:S04]  /*5fe0*/  BSSY B1, `(.L_x_154) ;  /* 0x0000006000017945 */ /* 0x000fe80003800000 */
[----:B------:R0:W-:Y:S01]  /*5ff0*/  @!P4 STG.E.U8 desc[UR44][R10.64+0x39], R45 ;  /* 0x0000392d0a00c986 */ /* 0x0001e2000c10112c */
[----:B------:R-:W-:Y:S05]  /*6000*/  @P5 BRA `(.L_x_155) ;  /* 0x00000000000c5947 */ /* 0x000fea0003800000 */
[----:B------:R-:W5:Y:S02]  /*6010*/  LDG.E.U8 R112, desc[UR44][R96.64+0x38] ;  /* 0x0000382c60707981 */ /* 0x000f64000c1e1100 */
[----:B-----5:R-:W-:-:S05]  /*6020*/  PRMT R40, R112, 0x8880, RZ ;  /* 0x0000888070287816 */ /* 0x020fca00000000ff */
[----:B------:R-:W-:-:S07]  /*6030*/  IMAD R19, R40, R105, RZ ;  /* 0x0000006928137224 */ /* 0x000fce00078e02ff */
.L_x_155:
[----:B------:R-:W-:Y:S05]  /*6040*/  BSYNC B1 ;  /* 0x0000000000017941 */ /* 0x000fea0003800000 */
.L_x_154:
        /* <DEDUP_REMOVED lines=9> */
.L_x_157:
[----:B------:R-:W-:Y:S05]  /*60e0*/  BSYNC B1 ;  /* 0x0000000000017941 */ /* 0x000fea0003800000 */
.L_x_156:
[----:B------:R-:W-:Y:S01]  /*60f0*/  @!P4 IMAD R47, R47, R104, R19 ;  /* 0x000000682f2fc224 */ /* 0x000fe200078e0213 */
[----:B------:R-:W-:Y:S04]  /*6100*/  BSSY B1, `(.L_x_158) ;  /* 0x0000006000017945 */ /* 0x000fe80003800000 */
[----:B------:R0:W-:Y:S01]  /*6110*/  @!P4 STG.E.U8 desc[UR44][R8.64+0x39], R47 ;  /* 0x0000392f0800c986 */ /* 0x0001e2000c10112c */
[----:B------:R-:W-:Y:S05]  /*6120*/  @P5 BRA `(.L_x_159) ;  /* 0x00000000000c5947 */ /* 0x000fea0003800000 */
[----:B------:R-:W5:Y:S02]  /*6130*/  LDG.E.U8 R112, desc[UR44][R12.64+0x40] ;  /* 0x0000402c0c707981 */ /* 0x000f64000c1e1100 */
[----:B-----5:R-:W-:-:S05]  /*6140*/  PRMT R40, R112, 0x8880, RZ ;  /* 0x0000888070287816 */ /* 0x020fca00000000ff */
[----:B------:R-:W-:-:S07]  /*6150*/  IMAD R19, R40, R105, RZ ;  /* 0x0000006928137224 */ /* 0x000fce00078e02ff */
.L_x_159:
[----:B------:R-:W-:Y:S05]  /*6160*/  BSYNC B1 ;  /* 0x0000000000017941 */ /* 0x000fea0003800000 */
.L_x_158:
        /* <DEDUP_REMOVED lines=9> */
.L_x_161:
[----:B------:R-:W-:Y:S05]  /*6200*/  BSYNC B1 ;  /* 0x0000000000017941 */ /* 0x000fea0003800000 */
.L_x_160:
[----:B------:R-:W-:Y:S01]  /*6210*/  @!P4 IMAD R33, R33, R104, R19 ;  /* 0x000000682121c224 */ /* 0x000fe200078e0213 */
[----:B------:R-:W-:Y:S04]  /*6220*/  BSSY B1, `(.L_x_162) ;  /* 0x0000006000017945 */ /* 0x000fe80003800000 */
[----:B------:R0:W-:Y:S01]  /*6230*/  @!P4 STG.E.U8 desc[UR44][R4.64+0x41], R33 ;  /* 0x000041210400c986 */ /* 0x0001e2000c10112c */
[----:B------:R-:W-:Y:S05]  /*6240*/  @P5 BRA `(.L_x_163) ;  /* 0x00000000000c5947 */ /* 0x000fea0003800000 */
[----:B------:R-:W5:Y:S02]  /*6250*/  LDG.E.U8 R112, desc[UR44][R14.64+0x40] ;  /* 0x0000402c0e707981 */ /* 0x000f64000c1e1100 */
[----:B-----5:R-:W-:-:S05]  /*6260*/  PRMT R32, R112, 0x8880, RZ ;  /* 0x0000888070207816 */ /* 0x020fca00000000ff */
[----:B------:R-:W-:-:S07]  /*6270*/  IMAD R19, R32, R105, RZ ;  /* 0x0000006920137224 */ /* 0x000fce00078e02ff */
.L_x_163:
[----:B------:R-:W-:Y:S05]  /*6280*/  BSYNC B1 ;  /* 0x0000000000017941 */ /* 0x000fea0003800000 */
.L_x_162:
[C---:B------:R-:W-:Y:S01]  /*6290*/  ISETP.LT.OR P4, PT, R3.reuse, 0x42, !P0 ;  /* 0x000000420300780c */ /* 0x040fe20004781670 */
[----:B0-----:R-:W-:Y:S01]  /*62a0*/  @!P5 IMAD R33, R34, R104, R19 ;  /* 0x000000682221d224 */ /* 0x001fe200078e0213 */
[----:B------:R-:W-:Y:S04]  /*62b0*/  BSSY B1, `(.L_x_164) ;  /* 0x0000008000017945 */ /* 0x000fe80003800000 */
[----:B------:R0:W-:Y:S01]  /*62c0*/  @!P5 STG.E.U8 desc[UR44][R6.64+0x40], R33 ;  /* 0x000040210600d986 */ /* 0x0001e2000c10112c */
[C---:B------:R-:W-:Y:S02]  /*62d0*/  ISETP.LT.OR P5, PT, R3.reuse, 0x49, !P3 ;  /* 0x000000490300780c */ /* 0x040fe40005fa1670 */
[----:B------:R-:W-:-:S04]  /*62e0*/  ISETP.LT.OR P3, PT, R3, 0x4a, !P3 ;  /* 0x0000004a0300780c */ /* 0x000fc80005f61670 */
[----:B------:R-:W-:Y:S09]  /*62f0*/  @P4 BRA `(.L_x_165) ;  /* 0x00000000000c4947 */ /* 0x000ff20003800000 */
[----:B------:R-:W5:Y:S02]  /*6300*/  LDG.E.U8 R112, desc[UR44][R14.64+0x41] ;  /* 0x0000412c0e707981 */ /* 0x000f64000c1e1100 */
[----:B-----5:R-:W-:-:S05]  /*6310*/  PRMT R32, R112, 0x8880, RZ ;  /* 0x0000888070207816 */ /* 0x020fca00000000ff */
[----:B------:R-:W-:-:S07]  /*6320*/  IMAD R19, R32, R105, RZ ;  /* 0x0000006920137224 */ /* 0x000fce00078e02ff */
.L_x_165:
[----:B------:R-:W-:Y:S05]  /*6330*/  BSYNC B1 ;  /* 0x0000000000017941 */ /* 0x000fea0003800000 */
.L_x_164:
[----:B------:R-:W-:Y:S01]  /*6340*/  @!P4 IMAD R35, R35, R104, R19 ;  /* 0x000000682323c224 */ /* 0x000fe200078e0213 */
[----:B------:R-:W-:Y:S04]  /*6350*/  BSSY B1, `(.L_x_166) ;  /* 0x0000006000017945 */ /* 0x000fe80003800000 */
[----:B------:R0:W-:Y:S01]  /*6360*/  @!P4 STG.E.U8 desc[UR44][R6.64+0x41], R35 ;  /* 0x000041230600c986 */ /* 0x0001e2000c10112c */
[----:B------:R-:W-:Y:S05]  /*6370*/  @P5 BRA `(.L_x_167) ;  /* 0x00000000000c5947 */ /* 0x000fea0003800000 */
[----:B------:R-:W5:Y:S02]  /*6380*/  LDG.E.U8 R112, desc[UR44][R12.64+0x48] ;  /* 0x0000482c0c707981 */ /* 0x000f64000c1e1100 */
[----:B-----5:R-:W-:-:S05]  /*6390*/  PRMT R32, R112, 0x8880, RZ ;  /* 0x0000888070207816 */ /* 0x020fca00000000ff */
[----:B------:R-:W-:-:S07]  /*63a0*/  IMAD R19, R32, R105, RZ ;  /* 0x0000006920137224 */ /* 0x000fce00078e02ff */
.L_x_167:
[----:B------:R-:W-:Y:S05]  /*63b0*/  BSYNC B1 ;  /* 0x0000000000017941 */ /* 0x000fea0003800000 */
.L_x_166:
[----:B0-----:R-:W-:Y:S01]  /*63c0*/  @!P5 IMAD R33, R36, R104, R19 ;  /* 0x000000682421d224 */ /* 0x001fe200078e0213 */
[----:B------:R-:W-:Y:S04]  /*63d0*/  BSSY B1, `(.L_x_168) ;  /* 0x0000006000017945 */ /* 0x000fe80003800000 */
[----:B------:R0:W-:Y:S01]  /*63e0*/  @!P5 STG.E.U8 desc[UR44][R4.64+0x48], R33 ;  /* 0x000048210400d986 */ /* 0x0001e2000c10112c */
[----:B------:R-:W-:Y:S05]  /*63f0*/  @P3 BRA `(.L_x_169) ;  /* 0x00000000000c3947 */ /* 0x000fea0003800000 */
[----:B------:R-:W5:Y:S02]  /*6400*/  LDG.E.U8 R112, desc[UR44][R12.64+0x49] ;  /* 0x0000492c0c707981 */ /* 0x000f64000c1e1100 */
[----:B-----5:R-:W-:-:S05]  /*6410*/  PRMT R32, R112, 0x8880, RZ ;  /* 0x0000888070207816 */ /* 0x020fca00000000ff */
[----:B------:R-:W-:-:S07]  /*6420*/  IMAD R19, R32, R105, RZ ;  /* 0x0000006920137224 */ /* 0x000fce00078e02ff */
.L_x_169:
[----:B------:R-:W-:Y:S05]  /*6430*/  BSYNC B1 ;  /* 0x0000000000017941 */ /* 0x000fea0003800000 */
.L_x_168:
[----:B------:R-:W-:Y:S01]  /*6440*/  ISETP.LT.OR P4, PT, R3, 0x49, !P0 ;  /* 0x000000490300780c */ /* 0x000fe20004781670 */
[----:B------:R-:W-:Y:S01]  /*6450*/  @!P3 IMAD R37, R37, R104, R19 ;  /* 0x000000682525b224 */ /* 0x000fe200078e0213 */
[----:B------:R-:W-:Y:S01]  /*6460*/  BSSY B1, `(.L_x_170) ;  /* 0x0000009000017945 */ /* 0x000fe20003800000 */
[C---:B------:R-:W-:Y:S02]  /*6470*/  ISETP.LT.OR P0, PT, R3.reuse, 0x4a, !P0 ;  /* 0x0000004a0300780c */ /* 0x040fe40004701670 */
[C---:B------:R-:W-:Y:S01]  /*6480*/  ISETP.LT.OR P5, PT, R3.reuse, 0x41, !P1 ;  /* 0x000000410300780c */ /* 0x040fe20004fa1670 */
[----:B------:R0:W-:Y:S01]  /*6490*/  @!P3 STG.E.U8 desc[UR44][R4.64+0x49], R37 ;  /* 0x000049250400b986 */ /* 0x0001e2000c10112c */
[----:B------:R-:W-:-:S06]  /*64a0*/  ISETP.LT.OR P3, PT, R3, 0x42, !P1 ;  /* 0x000000420300780c */ /* 0x000fcc0004f61670 */
[----:B------:R-:W-:Y:S07]  /*64b0*/  @P4 BRA `(.L_x_171) ;  /* 0x00000000000c4947 */ /* 0x000fee0003800000 */
[----:B------:R-:W0:Y:S02]  /*64c0*/  LDG.E.U8 R112, desc[UR44][R14.64+0x48] ;  /* 0x0000482c0e707981 */ /* 0x000e24000c1e1100 */
[----:B01----:R-:W-:-:S05]  /*64d0*/  PRMT R4, R112, 0x8880, RZ ;  /* 0x0000888070047816 */ /* 0x003fca00000000ff */
[----:B------:R-:W-:-:S07]  /*64e0*/  IMAD R19, R4, R105, RZ ;  /* 0x0000006904137224 */ /* 0x000fce00078e02ff */
.L_x_171:
[----:B------:R-:W-:Y:S05]  /*64f0*/  BSYNC B1 ;  /* 0x0000000000017941 */ /* 0x000fea0003800000 */
.L_x_170:
[----:B01----:R-:W-:Y:S01]  /*6500*/  @!P4 IMAD R5, R38, R104, R19 ;  /* 0x000000682605c224 */ /* 0x003fe200078e0213 */
[----:B------:R-:W-:Y:S04]  /*6510*/  BSSY B1, `(.L_x_172) ;  /* 0x0000006000017945 */ /* 0x000fe80003800000 */
[----:B------:R0:W-:Y:S01]  /*6520*/  @!P4 STG.E.U8 desc[UR44][R6.64+0x48], R5 ;  /* 0x000048050600c986 */ /* 0x0001e2000c10112c */
[----:B------:R-:W-:Y:S05]  /*6530*/  @P0 BRA `(.L_x_173) ;  /* 0x00000000000c0947 */ /* 0x000fea0003800000 */
[----:B------:R-:W5:Y:S02]  /*6540*/  LDG.E.U8 R112, desc[UR44][R14.64+0x49] ;  /* 0x0000492c0e707981 */ /* 0x000f64000c1e1100 */
[----:B-----5:R-:W-:-:S05]  /*6550*/  PRMT R4, R112, 0x8880, RZ ;  /* 0x0000888070047816 */ /* 0x020fca00000000ff */
[----:B------:R-:W-:-:S07]  /*6560*/  IMAD R19, R4, R105, RZ ;  /* 0x0000006904137224 */ /* 0x000fce00078e02ff */
.L_x_173:
[----:B------:R-:W-:Y:S05]  /*6570*/  BSYNC B1 ;  /* 0x0000000000017941 */ /* 0x000fea0003800000 */
.L_x_172:
[----:B------:R-:W-:Y:S01]  /*6580*/  @!P0 IMAD R39, R39, R104, R19 ;  /* 0x0000006827278224 */ /* 0x000fe200078e0213 */
[----:B------:R-:W-:Y:S04]  /*6590*/  BSSY B1, `(.L_x_174) ;  /* 0x0000006000017945 */ /* 0x000fe80003800000 */
[----:B------:R1:W-:Y:S01]  /*65a0*/  @!P0 STG.E.U8 desc[UR44][R6.64+0x49], R39 ;  /* 0x0000492706008986 */ /* 0x0003e2000c10112c */
[----:B------:R-:W-:Y:S05]  /*65b0*/  @P5 BRA `(.L_x_175) ;  /* 0x00000000000c5947 */ /* 0x000fea0003800000 */
[----:B------:R-:W5:Y:S02]  /*65c0*/  LDG.E.U8 R112, desc[UR44][R20.64+0x40] ;  /* 0x0000402c14707981 */ /* 0x000f64000c1e1100 */
[----:B-----5:R-:W-:-:S05]  /*65d0*/  PRMT R4, R112, 0x8880, RZ ;  /* 0x0000888070047816 */ /* 0x020fca00000000ff */
[----:B------:R-:W-:-:S07]  /*65e0*/  IMAD R19, R4, R105, RZ ;  /* 0x0000006904137224 */ /* 0x000fce00078e02ff */
.L_x_175:
[----:B------:R-:W-:Y:S05]  /*65f0*/  BSYNC B1 ;  /* 0x0000000000017941 */ /* 0x000fea0003800000 */
.L_x_174:
[----:B0-----:R-:W-:Y:S01]  /*6600*/  @!P5 IMAD R5, R24, R104, R19 ;  /* 0x000000681805d224 */ /* 0x001fe200078e0213 */
[----:B------:R-:W-:Y:S04]  /*6610*/  BSSY B1, `(.L_x_176) ;  /* 0x0000006000017945 */ /* 0x000fe80003800000 */
[----:B------:R0:W-:Y:S01]  /*6620*/  @!P5 STG.E.U8 desc[UR44][R10.64+0x40], R5 ;  /* 0x000040050a00d986 */ /* 0x0001e2000c10112c */
[----:B------:R-:W-:Y:S05]  /*6630*/  @P3 BRA `(.L_x_177) ;  /* 0x00000000000c3947 */ /* 0x000fea0003800000 */
[----:B------:R-:W5:Y:S02]  /*6640*/  LDG.E.U8 R112, desc[UR44][R20.64+0x41] ;  /* 0x0000412c14707981 */ /* 0x000f64000c1e1100 */
[----:B-----5:R-:W-:-:S05]  /*6650*/  PRMT R4, R112, 0x8880, RZ ;  /* 0x0000888070047816 */ /* 0x020fca00000000ff */
[----:B------:R-:W-:-:S07]  /*6660*/  IMAD R19, R4, R105, RZ ;  /* 0x0000006904137224 */ /* 0x000fce00078e02ff */
.L_x_177:
[----:B------:R-:W-:Y:S05]  /*6670*/  BSYNC B1 ;  /* 0x0000000000017941 */ /* 0x000fea0003800000 */
.L_x_176:
[----:B------:R-:W-:Y:S01]  /*6680*/  ISETP.LT.OR P4, PT, R3, 0x41, !P2 ;  /* 0x000000410300780c */ /* 0x000fe20005781670 */
[----:B------:R-:W-:Y:S01]  /*6690*/  @!P3 IMAD R25, R25, R104, R19 ;  /* 0x000000681919b224 */ /* 0x000fe200078e0213 */
[----:B------:R-:W-:Y:S01]  /*66a0*/  BSSY B1, `(.L_x_178) ;  /* 0x000000a000017945 */ /* 0x000fe20003800000 */
[C---:B------:R-:W-:Y:S02]  /*66b0*/  ISETP.LT.OR P0, PT, R3.reuse, 0x42, !P2 ;  /* 0x000000420300780c */ /* 0x040fe40005701670 */
[C---:B------:R-:W-:Y:S01]  /*66c0*/  ISETP.LT.OR P5, PT, R3.reuse, 0x49, !P2 ;  /* 0x000000490300780c */ /* 0x040fe200057a1670 */
[----:B------:R0:W-:Y:S01]  /*66d0*/  @!P3 STG.E.U8 desc[UR44][R10.64+0x41], R25 ;  /* 0x000041190a00b986 */ /* 0x0001e2000c10112c */
[C---:B------:R-:W-:Y:S02]  /*66e0*/  ISETP.LT.OR P3, PT, R3.reuse, 0x49, !P1 ;  /* 0x000000490300780c */ /* 0x040fe40004f61670 */
[----:B------:R-:W-:-:S04]  /*66f0*/  ISETP.LT.OR P1, PT, R3, 0x4a, !P1 ;  /* 0x0000004a0300780c */ /* 0x000fc80004f21670 */
[----:B------:R-:W-:Y:S09]  /*6700*/  @P4 BRA `(.L_x_179) ;  /* 0x00000000000c4947 */ /* 0x000ff20003800000 */
[----:B------:R-:W5:Y:S02]  /*6710*/  LDG.E.U8 R112, desc[UR44][R96.64+0x40] ;  /* 0x0000402c60707981 */ /* 0x000f64000c1e1100 */
[----:B-----5:R-:W-:-:S05]  /*6720*/  PRMT R4, R112, 0x8880, RZ ;  /* 0x0000888070047816 */ /* 0x020fca00000000ff */
[----:B------:R-:W-:-:S07]  /*6730*/  IMAD R19, R4, R105, RZ ;  /* 0x0000006904137224 */ /* 0x000fce00078e02ff */
.L_x_179:
[----:B------:R-:W-:Y:S05]  /*6740*/  BSYNC B1 ;  /* 0x0000000000017941 */ /* 0x000fea0003800000 */
.L_x_178:
[----:B0-----:R-:W-:Y:S01]  /*6750*/  @!P4 IMAD R5, R26, R104, R19 ;  /* 0x000000681a05c224 */ /* 0x001fe200078e0213 */
[----:B------:R-:W-:Y:S04]  /*6760*/  BSSY B1, `(.L_x_180) ;  /* 0x0000006000017945 */ /* 0x000fe80003800000 */
[----:B------:R0:W-:Y:S01]  /*6770*/  @!P4 STG.E.U8 desc[UR44][R8.64+0x40], R5 ;  /* 0x000040050800c986 */ /* 0x0001e2000c10112c */
[----:B------:R-:W-:Y:S05]  /*6780*/  @P0 BRA `(.L_x_181) ;  /* 0x00000000000c0947 */ /* 0x000fea0003800000 */
[----:B------:R-:W5:Y:S02]  /*6790*/  LDG.E.U8 R112, desc[UR44][R96.64+0x41] ;  /* 0x0000412c60707981 */ /* 0x000f64000c1e1100 */
[----:B-----5:R-:W-:-:S05]  /*67a0*/  PRMT R4, R112, 0x8880, RZ ;  /* 0x0000888070047816 */ /* 0x020fca00000000ff */
[----:B------:R-:W-:-:S07]  /*67b0*/  IMAD R19, R4, R105, RZ ;  /* 0x0000006904137224 */ /* 0x000fce00078e02ff */
.L_x_181:
[----:B------:R-:W-:Y:S05]  /*67c0*/  BSYNC B1 ;  /* 0x0000000000017941 */ /* 0x000fea0003800000 */
.L_x_180:
[----:B------:R-:W-:Y:S01]  /*67d0*/  @!P0 IMAD R27, R27, R104, R19 ;  /* 0x000000681b1b8224 */ /* 0x000fe200078e0213 */
[----:B------:R-:W-:Y:S04]  /*67e0*/  BSSY B1, `(.L_x_182) ;  /* 0x0000006000017945 */ /* 0x000fe80003800000 */
[----:B------:R0:W-:Y:S01]  /*67f0*/  @!P0 STG.E.U8 desc[UR44][R8.64+0x41], R27 ;  /* 0x0000411b08008986 */ /* 0x0001e2000c10112c */
[----:B------:R-:W-:Y:S05]  /*6800*/  @P3 BRA `(.L_x_183) ;  /* 0x00000000000c3947 */ /* 0x000fea0003800000 */
[----:B------:R-:W5:Y:S02]  /*6810*/  LDG.E.U8 R112, desc[UR44][R20.64+0x48] ;  /* 0x0000482c14707981 */ /* 0x000f64000c1e1100 */
[----:B-----5:R-:W-:-:S05]  /*6820*/  PRMT R4, R112, 0x8880, RZ ;  /* 0x0000888070047816 */ /* 0x020fca00000000ff */
[----:B------:R-:W-:-:S07]  /*6830*/  IMAD R19, R4, R105, RZ ;  /* 0x0000006904137224 */ /* 0x000fce00078e02ff */
.L_x_183:
[----:B------:R-:W-:Y:S05]  /*6840*/  BSYNC B1 ;  /* 0x0000000000017941 */ /* 0x000fea0003800000 */
.L_x_182:
[----:B0-----:R-:W-:Y:S01]  /*6850*/  @!P3 IMAD R5, R28, R104, R19 ;  /* 0x000000681c05b224 */ /* 0x001fe200078e0213 */
[----:B------:R-:W-:Y:S04]  /*6860*/  BSSY B1, `(.L_x_184) ;  /* 0x0000006000017945 */ /* 0x000fe80003800000 */
[----:B------:R0:W-:Y:S01]  /*6870*/  @!P3 STG.E.U8 desc[UR44][R10.64+0x48], R5 ;  /* 0x000048050a00b986 */ /* 0x0001e2000c10112c */
[----:B------:R-:W-:Y:S05]  /*6880*/  @P1 BRA `(.L_x_185) ;  /* 0x00000000000c1947 */ /* 0x000fea0003800000 */
[----:B------:R-:W5:Y:S02]  /*6890*/  LDG.E.U8 R112, desc[UR44][R20.64+0x49] ;  /* 0x0000492c14707981 */ /* 0x000f64000c1e1100 */
[----:B-----5:R-:W-:-:S05]  /*68a0*/  PRMT R4, R112, 0x8880, RZ ;  /* 0x0000888070047816 */ /* 0x020fca00000000ff */
[----:B------:R-:W-:-:S07]  /*68b0*/  IMAD R19, R4, R105, RZ ;  /* 0x0000006904137224 */ /* 0x000fce00078e02ff */
.L_x_185:
[----:B------:R-:W-:Y:S05]  /*68c0*/  BSYNC B1 ;  /* 0x0000000000017941 */ /* 0x000fea0003800000 */
.L_x_184:
[----:B------:R-:W-:Y:S01]  /*68d0*/  @!P1 IMAD R29, R29, R104, R19 ;  /* 0x000000681d1d9224 */ /* 0x000fe200078e0213 */
[----:B------:R-:W-:Y:S04]  /*68e0*/  BSSY B1, `(.L_x_186) ;  /* 0x0000006000017945 */ /* 0x000fe80003800000 */
[----:B------:R0:W-:Y:S01]  /*68f0*/  @!P1 STG.E.U8 desc[UR44][R10.64+0x49], R29 ;  /* 0x0000491d0a009986 */ /* 0x0001e2000c10112c */
[----:B------:R-:W-:Y:S05]  /*6900*/  @P5 BRA `(.L_x_187) ;  /* 0x00000000000c5947 */ /* 0x000fea0003800000 */
[----:B------:R-:W5:Y:S02]  /*6910*/  LDG.E.U8 R112, desc[UR44][R96.64+0x48] ;  /* 0x0000482c60707981 */ /* 0x000f64000c1e1100 */
[----:B-----5:R-:W-:-:S05]  /*6920*/  PRMT R4, R112, 0x8880, RZ ;  /* 0x0000888070047816 */ /* 0x020fca00000000ff */
[----:B------:R-:W-:-:S07]  /*6930*/  IMAD R19, R4, R105, RZ ;  /* 0x0000006904137224 */ /* 0x000fce00078e02ff */
.L_x_187:
[----:B------:R-:W-:Y:S05]  /*6940*/  BSYNC B1 ;  /* 0x0000000000017941 */ /* 0x000fea0003800000 */
.L_x_186:
[----:B0-----:R-:W-:Y:S01]  /*6950*/  @!P5 IMAD R5, R30, R104, R19 ;  /* 0x000000681e05d224 */ /* 0x001fe200078e0213 */
[----:B------:R-:W-:Y:S01]  /*6960*/  ISETP.LT.OR P2, PT, R3, 0x4a, !P2 ;  /* 0x0000004a0300780c */ /* 0x000fe20005741670 */
[----:B------:R-:W-:Y:S03]  /*6970*/  BSSY B1, `(.L_x_188) ;  /* 0x0000006000017945 */ /* 0x000fe60003800000 */
[----:B------:R0:W-:Y:S09]  /*6980*/  @!P5 STG.E.U8 desc[UR44][R8.64+0x48], R5 ;  /* 0x000048050800d986 */ /* 0x0001f2000c10112c */
[----:B------:R-:W-:Y:S05]  /*6990*/  @P2 BRA `(.L_x_189) ;  /* 0x00000000000c2947 */ /* 0x000fea0003800000 */
[----:B------:R-:W5:Y:S02]  /*69a0*/  LDG.E.U8 R112, desc[UR44][R96.64+0x49] ;  /* 0x0000492c60707981 */ /* 0x000f64000c1e1100 */
[----:B-----5:R-:W-:-:S05]  /*69b0*/  PRMT R4, R112, 0x8880, RZ ;  /* 0x0000888070047816 */ /* 0x020fca00000000ff */
[----:B------:R-:W-:-:S07]  /*69c0*/  IMAD R19, R4, R105, RZ ;  /* 0x0000006904137224 */ /* 0x000fce00078e02ff */
.L_x_189:
[----:B------:R-:W-:Y:S05]  /*69d0*/  BSYNC B1 ;  /* 0x0000000000017941 */ /* 0x000fea0003800000 */
.L_x_188:
[----:B------:R-:W-:Y:S01]  /*69e0*/  IMAD R19, R31, R104, R19 ;  /* 0x000000681f137224 */ /* 0x000fe200078e0213 */
[----:B------:R-:W-:Y:S06]  /*69f0*/  @P2 BRA `(.L_x_190) ;  /* 0x0000000c00d82947 */ /* 0x000fec0003800000 */
[----:B------:R0:W-:Y:S01]  /*6a00*/  STG.E.U8 desc[UR44][R8.64+0x49], R19 ;  /* 0x0000491308007986 */ /* 0x0001e2000c10112c */
[----:B------:R-:W-:Y:S05]  /*6a10*/  BRA `(.L_x_190) ;  /* 0x0000000c00d07947 */ /* 0x000fea0003800000 */
.L_x_29:
[C---:B------:R-:W-:Y:S02]  /*6a20*/  ISETP.GE.AND P2, PT, R122.reuse, 0x1, PT ;  /* 0x000000017a00780c */ /* 0x040fe40003f46270 */
[----:B------:R-:W-:Y:S02]  /*6a30*/  ISETP.GE.AND P3, PT, R122, 0x9, PT ;  /* 0x000000097a00780c */ /* 0x000fe40003f66270 */
[C---:B------:R-:W-:Y:S02]  /*6a40*/  ISETP.LT.OR P4, PT, R3.reuse, 0x1, !P2 ;  /* 0x000000010300780c */ /* 0x040fe40005781670 */
[C---:B------:R-:W-:Y:S02]  /*6a50*/  ISETP.LT.OR P5, PT, R3.reuse, 0x2, !P2 ;  /* 0x000000020300780c */ /* 0x040fe400057a1670 */
[C---:B------:R-:W-:Y:S02]  /*6a60*/  ISETP.LT.OR P0, PT, R3.reuse, 0x1, !P3 ;  /* 0x000000010300780c */ /* 0x040fe40005f01670 */
[----:B------:R-:W-:-:S07]  /*6a70*/  ISETP.LT.OR P1, PT, R3, 0x2, !P3 ;  /* 0x000000020300780c */ /* 0x000fce0005f21670 */
[-C--:B------:R-:W-:Y:S02]  /*6a80*/  @!P4 IMAD R13, R96, R104.reuse, RZ ;  /* 0x00000068600dc224 */ /* 0x080fe400078e02ff */
[-C--:B------:R-:W-:Y:S02]  /*6a90*/  @!P5 IMAD R97, R97, R104.reuse, RZ ;  /* 0x000000686161d224 */ /* 0x080fe400078e02ff */
[-C--:B------:R-:W-:Y:S01]  /*6aa0*/  @!P0 IMAD R15, R98, R104.reuse, RZ ;  /* 0x00000068620f8224 */ /* 0x080fe200078e02ff */
[----:B------:R0:W-:Y:S01]  /*6ab0*/  @!P4 STG.E.U8 desc[UR44][R4.64], R13 ;  /* 0x0000000d0400c986 */ /* 0x0001e2000c10112c */
[----:B------:R-:W-:Y:S01]  /*6ac0*/  ISETP.LT.OR P4, PT, R3, 0x9, !P2 ;  /* 0x000000090300780c */ /* 0x000fe20005781670 */
[----:B------:R-:W-:Y:S02]  /*6ad0*/  @!P1 IMAD R99, R99, R104, RZ ;  /* 0x0000006863639224 */ /* 0x000fe400078e02ff */
[----:B------:R-:W-:Y:S01]  /*6ae0*/  @!P5 STG.E.U8 desc[UR44][R4.64+0x1], R97 ;  /* 0x000001610400d986 */ /* 0x000fe2000c10112c */
[----:B------:R-:W-:-:S03]  /*6af0*/  ISETP.LT.OR P5, PT, R3, 0xa, !P2 ;  /* 0x0000000a0300780c */ /* 0x000fc600057a1670 */
[----:B------:R1:W-:Y:S01]  /*6b00*/  @!P0 STG.E.U8 desc[UR44][R6.64], R15 ;  /* 0x0000000f06008986 */ /* 0x0003e2000c10112c */
[----:B------:R-:W-:-:S03]  /*6b10*/  ISETP.LT.OR P0, PT, R3, 0x9, !P3 ;  /* 0x000000090300780c */ /* 0x000fc60005f01670 */
[----:B------:R-:W-:Y:S01]  /*6b20*/  @!P1 STG.E.U8 desc[UR44][R6.64+0x1], R99 ;  /* 0x0000016306009986 */ /* 0x000fe2000c10112c */
[----:B------:R-:W-:Y:S01]  /*6b30*/  ISETP.GE.AND P1, PT, R122, 0x81, PT ;  /* 0x000000817a00780c */ /* 0x000fe20003f26270 */
[----:B------:R-:W-:-:S04]  /*6b40*/  @!P4 IMAD R19, R100, R104, RZ ;  /* 0x000000686413c224 */ /* 0x000fc800078e02ff */
[-C--:B------:R-:W-:Y:S01]  /*6b50*/  @!P5 IMAD R101, R101, R104.reuse, RZ ;  /* 0x000000686565d224 */ /* 0x080fe200078e02ff */
[----:B------:R2:W-:Y:S01]  /*6b60*/  @!P4 STG.E.U8 desc[UR44][R4.64+0x8], R19 ;  /* 0x000008130400c986 */ /* 0x0005e2000c10112c */
[C---:B------:R-:W-:Y:S02]  /*6b70*/  ISETP.LT.OR P4, PT, R3.reuse, 0xa, !P3 ;  /* 0x0000000a0300780c */ /* 0x040fe40005f81670 */
[----:B0-----:R-:W-:Y:S01]  /*6b80*/  @!P0 IMAD R13, R102, R104, RZ ;  /* 0x00000068660d8224 */ /* 0x001fe200078e02ff */
[----:B------:R-:W-:Y:S01]  /*6b90*/  @!P5 STG.E.U8 desc[UR44][R4.64+0x9], R101 ;  /* 0x000009650400d986 */ /* 0x000fe2000c10112c */
[----:B------:R-:W-:-:S03]  /*6ba0*/  ISETP.LT.OR P5, PT, R3, 0x1, !P1 ;  /* 0x000000010300780c */ /* 0x000fc60004fa1670 */
[----:B------:R0:W-:Y:S01]  /*6bb0*/  @!P0 STG.E.U8 desc[UR44][R6.64+0x8], R13 ;  /* 0x0000080d06008986 */ /* 0x0001e2000c10112c */
[----:B------:R-:W-:-:S05]  /*6bc0*/  ISETP.GE.AND P0, PT, R122, 0x89, PT ;  /* 0x000000897a00780c */ /* 0x000fca0003f06270 */
[----:B------:R-:W-:-:S04]  /*6bd0*/  @!P4 IMAD R103, R103, R104, RZ ;  /* 0x000000686767c224 */ /* 0x000fc800078e02ff */
[----:B-1----:R-:W-:Y:S01]  /*6be0*/  @!P5 IMAD R15, R88, R104, RZ ;  /* 0x00000068580fd224 */ /* 0x002fe200078e02ff */
[----:B------:R-:W-:Y:S01]  /*6bf0*/  @!P4 STG.E.U8 desc[UR44][R6.64+0x9], R103 ;  /* 0x000009670600c986 */ /* 0x000fe2000c10112c */
[----:B------:R-:W-:-:S03]  /*6c00*/  ISETP.LT.OR P4, PT, R3, 0x2, !P1 ;  /* 0x000000020300780c */ /* 0x000fc60004f81670 */
[----:B------:R1:W-:Y:S01]  /*6c10*/  @!P5 STG.E.U8 desc[UR44][R10.64], R15 ;  /* 0x0000000f0a00d986 */ /* 0x0003e2000c10112c */
[----:B------:R-:W-:-:S09]  /*6c20*/  ISETP.LT.OR P5, PT, R3, 0x1, !P0 ;  /* 0x000000010300780c */ /* 0x000fd200047a1670 */
[----:B------:R-:W-:-:S04]  /*6c30*/  @!P4 IMAD R89, R89, R104, RZ ;  /* 0x000000685959c224 */ /* 0x000fc800078e02ff */
[----:B--2---:R-:W-:Y:S01]  /*6c40*/  @!P5 IMAD R19, R90, R104, RZ ;  /* 0x000000685a13d224 */ /* 0x004fe200078e02ff */
[----:B------:R-:W-:Y:S01]  /*6c50*/  @!P4 STG.E.U8 desc[UR44][R10.64+0x1], R89 ;  /* 0x000001590a00c986 */ /* 0x000fe2000c10112c */
[----:B------:R-:W-:-:S03]  /*6c60*/  ISETP.LT.OR P4, PT, R3, 0x2, !P0 ;  /* 0x000000020300780c */ /* 0x000fc60004781670 */
[----:B------:R2:W-:Y:S01]  /*6c70*/  @!P5 STG.E.U8 desc[UR44][R8.64], R19 ;  /* 0x000000130800d986 */ /* 0x0005e2000c10112c */
[----:B------:R-:W-:-:S09]  /*6c80*/  ISETP.LT.OR P5, PT, R3, 0x9, !P1 ;  /* 0x000000090300780c */ /* 0x000fd20004fa1670 */
[----:B------:R-:W-:-:S04]  /*6c90*/  @!P4 IMAD R91, R91, R104, RZ ;  /* 0x000000685b5bc224 */ /* 0x000fc800078e02ff */
[----:B0-----:R-:W-:Y:S01]  /*6ca0*/  @!P5 IMAD R13, R92, R104, RZ ;  /* 0x000000685c0dd224 */ /* 0x001fe200078e02ff */
[----:B------:R-:W-:Y:S01]  /*6cb0*/  @!P4 STG.E.U8 desc[UR44][R8.64+0x1], R91 ;  /* 0x0000015b0800c986 */ /* 0x000fe2000c10112c */
[----:B------:R-:W-:-:S03]  /*6cc0*/  ISETP.LT.OR P4, PT, R3, 0xa, !P1 ;  /* 0x0000000a0300780c */ /* 0x000fc60004f81670 */
[----:B------:R0:W-:Y:S01]  /*6cd0*/  @!P5 STG.E.U8 desc[UR44][R10.64+0x8], R13 ;  /* 0x0000080d0a00d986 */ /* 0x0001e2000c10112c */
[----:B------:R-:W-:-:S09]  /*6ce0*/  ISETP.LT.OR P5, PT, R3, 0x9, !P0 ;  /* 0x000000090300780c */ /* 0x000fd200047a1670 */
        /* <DEDUP_REMOVED lines=154> */
[----:B------:R-:W-:Y:S01]  /*7690*/  @!P5 STG.E.U8 desc[UR44][R4.64+0x40], R19 ;  /* 0x000040130400d986 */ /* 0x000fe2000c10112c */
[----:B------:R-:W-:-:S09]  /*76a0*/  ISETP.LT.OR P5, PT, R3, 0x41, !P3 ;  /* 0x000000410300780c */ /* 0x000fd20005fa1670 */
[----:B------:R-:W-:-:S04]  /*76b0*/  @!P4 IMAD R33, R33, R104, RZ ;  /* 0x000000682121c224 */ /* 0x000fc800078e02ff */
[----:B0-----:R-:W-:Y:S01]  /*76c0*/  @!P5 IMAD R13, R34, R104, RZ ;  /* 0x00000068220dd224 */ /* 0x001fe200078e02ff */
[----:B------:R-:W-:Y:S01]  /*76d0*/  @!P4 STG.E.U8 desc[UR44][R4.64+0x41], R33 ;  /* 0x000041210400c986 */ /* 0x000fe2000c10112c */
[----:B------:R-:W-:-:S03]  /*76e0*/  ISETP.LT.OR P4, PT, R3, 0x42, !P3 ;  /* 0x000000420300780c */ /* 0x000fc60005f81670 */
[----:B------:R0:W-:Y:S01]  /*76f0*/  @!P5 STG.E.U8 desc[UR44][R6.64+0x40], R13 ;  /* 0x0000400d0600d986 */ /* 0x0001e2000c10112c */
[C---:B------:R-:W-:Y:S02]  /*7700*/  ISETP.LT.OR P5, PT, R3.reuse, 0x49, !P2 ;  /* 0x000000490300780c */ /* 0x040fe400057a1670 */
[----:B------:R-:W-:-:S07]  /*7710*/  ISETP.LT.OR P2, PT, R3, 0x4a, !P2 ;  /* 0x0000004a0300780c */ /* 0x000fce0005741670 */
[----:B------:R-:W-:-:S04]  /*7720*/  @!P4 IMAD R35, R35, R104, RZ ;  /* 0x000000682323c224 */ /* 0x000fc800078e02ff */
[-C--:B-1----:R-:W-:Y:S01]  /*7730*/  @!P5 IMAD R15, R36, R104.reuse, RZ ;  /* 0x00000068240fd224 */ /* 0x082fe200078e02ff */
[----:B------:R-:W-:Y:S01]  /*7740*/  @!P4 STG.E.U8 desc[UR44][R6.64+0x41], R35 ;  /* 0x000041230600c986 */ /* 0x000fe2000c10112c */
[----:B------:R-:W-:Y:S01]  /*7750*/  @!P2 IMAD R37, R37, R104, RZ ;  /* 0x000000682525a224 */ /* 0x000fe200078e02ff */
[C---:B------:R-:W-:Y:S02]  /*7760*/  ISETP.LT.OR P4, PT, R3.reuse, 0x49, !P3 ;  /* 0x000000490300780c */ /* 0x040fe40005f81670 */
[C---:B------:R-:W-:Y:S01]  /*7770*/  ISETP.LT.OR P3, PT, R3.reuse, 0x4a, !P3 ;  /* 0x0000004a0300780c */ /* 0x040fe20005f61670 */
[----:B------:R-:W-:Y:S01]  /*7780*/  @!P5 STG.E.U8 desc[UR44][R4.64+0x48], R15 ;  /* 0x0000480f0400d986 */ /* 0x000fe2000c10112c */
[----:B------:R-:W-:-:S03]  /*7790*/  ISETP.LT.OR P5, PT, R3, 0x41, !P1 ;  /* 0x000000410300780c */ /* 0x000fc60004fa1670 */
[----:B------:R1:W-:Y:S01]  /*77a0*/  @!P2 STG.E.U8 desc[UR44][R4.64+0x49], R37 ;  /* 0x000049250400a986 */ /* 0x0003e2000c10112c */
[----:B------:R-:W-:-:S05]  /*77b0*/  ISETP.LT.OR P2, PT, R3, 0x42, !P1 ;  /* 0x000000420300780c */ /* 0x000fca0004f41670 */
[-C--:B0-----:R-:W-:Y:S02]  /*77c0*/  @!P4 IMAD R13, R38, R104.reuse, RZ ;  /* 0x00000068260dc224 */ /* 0x081fe400078e02ff */
[-C--:B------:R-:W-:Y:S02]  /*77d0*/  @!P3 IMAD R39, R39, R104.reuse, RZ ;  /* 0x000000682727b224 */ /* 0x080fe400078e02ff */
[-C--:B------:R-:W-:Y:S01]  /*77e0*/  @!P5 IMAD R19, R24, R104.reuse, RZ ;  /* 0x000000681813d224 */ /* 0x080fe200078e02ff */
[----:B------:R-:W-:Y:S01]  /*77f0*/  @!P4 STG.E.U8 desc[UR44][R6.64+0x48], R13 ;  /* 0x0000480d0600c986 */ /* 0x000fe2000c10112c */
[----:B------:R-:W-:Y:S02]  /*7800*/  ISETP.LT.OR P4, PT, R3, 0x42, !P0 ;  /* 0x000000420300780c */ /* 0x000fe40004781670 */
[----:B------:R-:W-:Y:S01]  /*7810*/  @!P2 IMAD R25, R25, R104, RZ ;  /* 0x000000681919a224 */ /* 0x000fe200078e02ff */
[----:B------:R0:W-:Y:S01]  /*7820*/  @!P3 STG.E.U8 desc[UR44][R6.64+0x49], R39 ;  /* 0x000049270600b986 */ /* 0x0001e2000c10112c */
[----:B------:R-:W-:-:S03]  /*7830*/  ISETP.LT.OR P3, PT, R3, 0x41, !P0 ;  /* 0x000000410300780c */ /* 0x000fc60004761670 */
[----:B------:R2:W-:Y:S01]  /*7840*/  @!P2 STG.E.U8 desc[UR44][R10.64+0x41], R25 ;  /* 0x000041190a00a986 */ /* 0x0005e2000c10112c */
[C---:B------:R-:W-:Y:S02]  /*7850*/  ISETP.LT.OR P2, PT, R3.reuse, 0x49, !P1 ;  /* 0x000000490300780c */ /* 0x040fe40004f41670 */
[C---:B------:R-:W-:Y:S01]  /*7860*/  ISETP.LT.OR P1, PT, R3.reuse, 0x4a, !P1 ;  /* 0x0000004a0300780c */ /* 0x040fe20004f21670 */
[----:B------:R2:W-:Y:S01]  /*7870*/  @!P5 STG.E.U8 desc[UR44][R10.64+0x40], R19 ;  /* 0x000040130a00d986 */ /* 0x0005e2000c10112c */
[----:B------:R-:W-:Y:S01]  /*7880*/  ISETP.LT.OR P5, PT, R3, 0x49, !P0 ;  /* 0x000000490300780c */ /* 0x000fe200047a1670 */
[----:B------:R-:W-:Y:S01]  /*7890*/  @!P4 IMAD R27, R27, R104, RZ ;  /* 0x000000681b1bc224 */ /* 0x000fe200078e02ff */
[----:B------:R-:W-:-:S03]  /*78a0*/  ISETP.LT.OR P0, PT, R3, 0x4a, !P0 ;  /* 0x0000004a0300780c */ /* 0x000fc60004701670 */
[-C--:B------:R-:W-:Y:S01]  /*78b0*/  @!P3 IMAD R3, R26, R104.reuse, RZ ;  /* 0x000000681a03b224 */ /* 0x080fe200078e02ff */
[----:B------:R2:W-:Y:S03]  /*78c0*/  @!P4 STG.E.U8 desc[UR44][R8.64+0x41], R27 ;  /* 0x0000411b0800c986 */ /* 0x0005e6000c10112c */
[-C--:B-1----:R-:W-:Y:S01]  /*78d0*/  @!P2 IMAD R5, R28, R104.reuse, RZ ;  /* 0x000000681c05a224 */ /* 0x082fe200078e02ff */
[----:B------:R2:W-:Y:S01]  /*78e0*/  @!P3 STG.E.U8 desc[UR44][R8.64+0x40], R3 ;  /* 0x000040030800b986 */ /* 0x0005e2000c10112c */
[-C--:B------:R-:W-:Y:S02]  /*78f0*/  @!P1 IMAD R29, R29, R104.reuse, RZ ;  /* 0x000000681d1d9224 */ /* 0x080fe400078e02ff */
[-C--:B0-----:R-:W-:Y:S01]  /*7900*/  @!P5 IMAD R7, R30, R104.reuse, RZ ;  /* 0x000000681e07d224 */ /* 0x081fe200078e02ff */
[----:B------:R2:W-:Y:S01]  /*7910*/  @!P2 STG.E.U8 desc[UR44][R10.64+0x48], R5 ;  /* 0x000048050a00a986 */ /* 0x0005e2000c10112c */
[----:B------:R-:W-:-:S03]  /*7920*/  @!P0 IMAD R31, R31, R104, RZ ;  /* 0x000000681f1f8224 */ /* 0x000fc600078e02ff */
[----:B------:R2:W-:Y:S04]  /*7930*/  @!P1 STG.E.U8 desc[UR44][R10.64+0x49], R29 ;  /* 0x0000491d0a009986 */ /* 0x0005e8000c10112c */
[----:B------:R2:W-:Y:S04]  /*7940*/  @!P5 STG.E.U8 desc[UR44][R8.64+0x48], R7 ;  /* 0x000048070800d986 */ /* 0x0005e8000c10112c */
[----:B------:R2:W-:Y:S02]  /*7950*/  @!P0 STG.E.U8 desc[UR44][R8.64+0x49], R31 ;  /* 0x0000491f08008986 */ /* 0x0005e4000c10112c */
.L_x_190:
[----:B------:R-:W-:Y:S05]  /*7960*/  BSYNC B0 ;  /* 0x0000000000007941 */ /* 0x000fea0003800000 */
.L_x_28:
[----:B------:R-:W-:Y:S01]  /*7970*/  IADD3 R16, P0, R16, UR42, RZ ;  /* 0x0000002a10107c10 */ /* 0x000fe2000ff1e0ff */
[----:B------:R-:W-:Y:S01]  /*7980*/  ULDC.64 UR4, c[0x0][0x650] ;  /* 0x0001940000047ab9 */ /* 0x000fe20000000a00 */
[----:B--2---:R-:W-:Y:S01]  /*7990*/  PRMT R3, RZ, 0x7610, R3 ;  /* 0x00007610ff037816 */ /* 0x004fe20000000003 */
[----:B------:R-:W-:Y:S01]  /*79a0*/  IMAD.MOV.U32 R114, RZ, RZ, -0x1 ;  /* 0xffffffffff727424 */ /* 0x000fe200078e00ff */
[----:B------:R-:W-:Y:S01]  /*79b0*/  IADD3.X R17, R17, UR38, RZ, P0, !PT ;  /* 0x0000002611117c10 */ /* 0x000fe200087fe4ff */
[----:B0-----:R-:W-:Y:S01]  /*79c0*/  IMAD.MOV.U32 R19, RZ, RZ, -0x1 ;  /* 0xffffffffff137424 */ /* 0x001fe200078e00ff */
[----:B------:R-:W-:-:S04]  /*79d0*/  ISETP.GE.U32.AND P0, PT, R16, UR4, PT ;  /* 0x0000000410007c0c */ /* 0x000fc8000bf06070 */
[----:B------:R-:W-:-:S13]  /*79e0*/  ISETP.GE.U32.AND.EX P0, PT, R17, UR5, PT, P0 ;  /* 0x0000000511007c0c */ /* 0x000fda000bf06100 */
[----:B------:R-:W-:Y:S05]  /*79f0*/  @P0 BRA `(.L_x_191) ;  /* 0x0000000400500947 */ /* 0x000fea0003800000 */
[----:B----4-:R-:W0:Y:S01]  /*7a00*/  LDC.64 R10, c[0x0][0x628] ;  /* 0x00018a00ff0a7b82 */ /* 0x010e220000000a00 */
[----:B------:R-:W2:Y:S01]  /*7a10*/  S2R R12, SR_CTAID.X ;  /* 0x00000000000c7919 */ /* 0x000ea20000002500 */
[----:B---3--:R-:W-:Y:S02]  /*7a20*/  IMAD.MOV.U32 R8, RZ, RZ, R16 ;  /* 0x000000ffff087224 */ /* 0x008fe400078e0010 */
[----:B------:R-:W-:Y:S01]  /*7a30*/  IMAD.MOV.U32 R9, RZ, RZ, R17 ;  /* 0x000000ffff097224 */ /* 0x000fe200078e0011 */
[----:B------:R-:W3:Y:S03]  /*7a40*/  S2R R20, SR_CTAID.Y ;  /* 0x0000000000147919 */ /* 0x000ee60000002600 */
[----:B------:R-:W4:Y:S08]  /*7a50*/  LDC R0, c[0x0][0x630] ;  /* 0x00018c00ff007b82 */ /* 0x000f300000000800 */
[----:B------:R-:W1:Y:S01]  /*7a60*/  LDC.64 R14, c[0x0][0x620] ;  /* 0x00018800ff0e7b82 */ /* 0x000e620000000a00 */
[----:B0-----:R-:W-:-:S04]  /*7a70*/  ISETP.NE.U32.AND P0, PT, R10, RZ, PT ;  /* 0x000000ff0a00720c */ /* 0x001fc80003f05070 */
[----:B------:R-:W-:-:S13]  /*7a80*/  ISETP.NE.AND.EX P0, PT, R11, RZ, PT, P0 ;  /* 0x000000ff0b00720c */ /* 0x000fda0003f05300 */
[----:B-1234-:R-:W-:Y:S05]  /*7a90*/  @!P0 BRA `(.L_x_192) ;  /* 0x0000000000288947 */ /* 0x01efea0003800000 */
        /* <DEDUP_REMOVED lines=10> */
.L_x_192:
[-CC-:B------:R-:W-:Y:S01]  /*7b40*/  SHF.R.U64 R19, R8, R0.reuse, R9.reuse ;  /* 0x0000000008137219 */ /* 0x180fe20000001209 */
[----:B------:R-:W0:Y:S01]  /*7b50*/  LDC.64 R26, c[0x0][0x640] ;  /* 0x00019000ff1a7b82 */ /* 0x000e220000000a00 */
[----:B------:R-:W-:Y:S01]  /*7b60*/  SHF.R.U32.HI R0, RZ, R0, R9 ;  /* 0x00000000ff007219 */ /* 0x000fe20000011609 */
[----:B------:R-:W-:Y:S01]  /*7b70*/  ULDC UR4, c[0x0][0x150] ;  /* 0x0000540000047ab9 */ /* 0x000fe20000000800 */
[----:B------:R-:W-:Y:S02]  /*7b80*/  IADD3 R3, P0, RZ, -R19, RZ ;  /* 0x80000013ff037210 */ /* 0x000fe40007f1e0ff */
[----:B------:R-:W-:-:S03]  /*7b90*/  I2FP.F32.U32 R7, R12 ;  /* 0x0000000c00077245 */ /* 0x000fc60000201000 */
[----:B------:R-:W1:Y:S01]  /*7ba0*/  LDC R6, c[0x0][0x618] ;  /* 0x00018600ff067b82 */ /* 0x000e620000000800 */
[----:B------:R-:W-:Y:S02]  /*7bb0*/  IMAD.X R5, RZ, RZ, ~R0, P0 ;  /* 0x000000ffff057224 */ /* 0x000fe400000e0e00 */
[----:B------:R-:W-:Y:S01]  /*7bc0*/  FMUL R7, R7, UR4 ;  /* 0x0000000407077c20 */ /* 0x000fe20008400000 */
[----:B------:R-:W-:Y:S01]  /*7bd0*/  ULDC UR4, c[0x0][0x154] ;  /* 0x0000550000047ab9 */ /* 0x000fe20000000800 */
[-C--:B------:R-:W-:Y:S02]  /*7be0*/  IMAD R0, R5, R14.reuse, RZ ;  /* 0x0000000e05007224 */ /* 0x080fe400078e02ff */
[C---:B------:R-:W-:Y:S01]  /*7bf0*/  IMAD.WIDE.U32 R4, R3.reuse, R14, R16 ;  /* 0x0000000e03047225 */ /* 0x040fe200078e0010 */
[----:B------:R-:W2:Y:S01]  /*7c00*/  LDC R8, c[0x0][0x608] ;  /* 0x00018200ff087b82 */ /* 0x000ea20000000800 */
[----:B------:R-:W3:Y:S02]  /*7c10*/  F2I.U32.TRUNC.NTZ R7, R7 ;  /* 0x0000000700077305 */ /* 0x000ee4000020f000 */
[----:B------:R-:W-:Y:S01]  /*7c20*/  IMAD R3, R3, R15, R0 ;  /* 0x0000000f03037224 */ /* 0x000fe200078e0200 */
[----:B------:R-:W-:-:S03]  /*7c30*/  I2FP.F32.U32 R0, R20 ;  /* 0x0000001400007245 */ /* 0x000fc60000201000 */
[----:B------:R-:W-:Y:S01]  /*7c40*/  IMAD.IADD R3, R5, 0x1, R3 ;  /* 0x0000000105037824 */ /* 0x000fe200078e0203 */
[----:B------:R-:W4:Y:S01]  /*7c50*/  LDC R11, c[0x0][0x658] ;  /* 0x00019600ff0b7b82 */ /* 0x000f220000000800 */
[----:B0-----:R-:W-:-:S04]  /*7c60*/  ISETP.NE.U32.AND P0, PT, R26, RZ, PT ;  /* 0x000000ff1a00720c */ /* 0x001fc80003f05070 */
[----:B------:R-:W-:-:S03]  /*7c70*/  ISETP.NE.AND.EX P0, PT, R27, RZ, PT, P0 ;  /* 0x000000ff1b00720c */ /* 0x000fc60003f05300 */
[----:B------:R-:W0:Y:S01]  /*7c80*/  LDC R9, c[0x0][0x144] ;  /* 0x00005100ff097b82 */ /* 0x000e220000000800 */
[-C--:B-1----:R-:W-:Y:S01]  /*7c90*/  SHF.R.U64 R10, R4, R6.reuse, R3 ;  /* 0x00000006040a7219 */ /* 0x082fe20000001203 */
[----:B---3--:R-:W-:Y:S01]  /*7ca0*/  IMAD.MOV R7, RZ, RZ, -R7 ;  /* 0x000000ffff077224 */ /* 0x008fe200078e0a07 */
[----:B------:R-:W-:Y:S01]  /*7cb0*/  SHF.R.U32.HI R3, RZ, R6, R3 ;  /* 0x00000006ff037219 */ /* 0x000fe20000011603 */
[----:B------:R-:W-:-:S04]  /*7cc0*/  FMUL R6, R0, UR4 ;  /* 0x0000000400067c20 */ /* 0x000fc80008400000 */
[----:B------:R-:W1:Y:S01]  /*7cd0*/  LDC R21, c[0x0][0x148] ;  /* 0x00005200ff157b82 */ /* 0x000e620000000800 */
[----:B------:R3:W0:Y:S01]  /*7ce0*/  F2I.U32.TRUNC.NTZ R14, R6 ;  /* 0x00000006000e7305 */ /* 0x000622000020f000 */
[-CC-:B--2---:R-:W-:Y:S02]  /*7cf0*/  SHF.R.U64 R13, R10, R8.reuse, R3.reuse ;  /* 0x000000080a0d7219 */ /* 0x184fe40000001203 */
[----:B------:R-:W-:-:S04]  /*7d00*/  SHF.R.U32.HI R0, RZ, R8, R3 ;  /* 0x00000008ff007219 */ /* 0x000fc80000011603 */
[----:B------:R-:W2:Y:S01]  /*7d10*/  LDC R24, c[0x0][0x600] ;  /* 0x00018000ff187b82 */ /* 0x000ea20000000800 */
[-CC-:B----4-:R-:W-:Y:S02]  /*7d20*/  SHF.R.U64 R15, R13, R11.reuse, R0.reuse ;  /* 0x0000000b0d0f7219 */ /* 0x190fe40000001200 */
[----:B------:R-:W-:-:S03]  /*7d30*/  SHF.R.U32.HI R5, RZ, R11, R0 ;  /* 0x0000000bff057219 */ /* 0x000fc60000011600 */
[----:B------:R-:W-:Y:S02]  /*7d40*/  IMAD.MOV.U32 R4, RZ, RZ, R15 ;  /* 0x000000ffff047224 */ /* 0x000fe400078e000f */
[----:B------:R-:W4:Y:S01]  /*7d50*/  LDC R28, c[0x0][0x648] ;  /* 0x00019200ff1c7b82 */ /* 0x000f220000000800 */
[----:B0-----:R-:W-:-:S07]  /*7d60*/  IMAD R25, R9, R7, R12 ;  /* 0x0000000709197224 */ /* 0x001fce00078e020c */
[----:B------:R-:W0:Y:S08]  /*7d70*/  LDC R29, c[0x0][0x638] ;  /* 0x00018e00ff1d7b82 */ /* 0x000e300000000800 */
[----:B------:R-:W0:Y:S01]  /*7d80*/  LDC R30, c[0x0][0x610] ;  /* 0x00018400ff1e7b82 */ /* 0x000e220000000800 */
[----:B-123--:R-:W-:Y:S05]  /*7d90*/  @!P0 BRA `(.L_x_193) ;  /* 0x0000000000288947 */ /* 0x00efea0003800000 */
        /* <DEDUP_REMOVED lines=10> */
.L_x_193:
[----:B------:R-:W-:Y:S01]  /*7e40*/  ISETP.NE.AND P0, PT, R2, 0x1, PT ;  /* 0x000000010200780c */ /* 0x000fe20003f05270 */
[----:B------:R-:W-:Y:S01]  /*7e50*/  IMAD.MOV R14, RZ, RZ, -R14 ;  /* 0x000000ffff0e7224 */ /* 0x000fe200078e0a0e */
[----:B----4-:R-:W-:Y:S01]  /*7e60*/  SHF.R.U64 R3, R4, R28, R5 ;  /* 0x0000001c04037219 */ /* 0x010fe20000001205 */
[----:B------:R-:W-:Y:S01]  /*7e70*/  VIADD R5, R24, 0xffffffff ;  /* 0xffffffff18057836 */ /* 0x000fe20000000000 */
[----:B------:R-:W-:-:S03]  /*7e80*/  LOP3.LUT R0, R13, R110, RZ, 0xc0, !PT ;  /* 0x0000006e0d007212 */ /* 0x000fc600078ec0ff */
[----:B------:R-:W-:Y:S01]  /*7e90*/  IMAD.MOV R4, RZ, RZ, -R3 ;  /* 0x000000ffff047224 */ /* 0x000fe200078e0a03 */
[----:B------:R-:W-:Y:S01]  /*7ea0*/  LOP3.LUT R10, R10, R5, RZ, 0xc0, !PT ;  /* 0x000000050a0a7212 */ /* 0x000fe200078ec0ff */
[----:B------:R-:W-:Y:S02]  /*7eb0*/  IMAD R0, R107, R3, R0 ;  /* 0x000000036b007224 */ /* 0x000fe400078e0200 */
[----:B0-----:R-:W-:Y:S02]  /*7ec0*/  IMAD R3, R4, R29, R15 ;  /* 0x0000001d04037224 */ /* 0x001fe400078e020f */
[----:B------:R-:W-:Y:S02]  /*7ed0*/  @P0 IMAD R25, R21, R14, R20 ;  /* 0x0000000e15190224 */ /* 0x000fe400078e0214 */
[----:B------:R-:W-:Y:S02]  /*7ee0*/  IMAD R5, R3, R24, R10 ;  /* 0x0000001803057224 */ /* 0x000fe400078e020a */
[----:B------:R-:W-:-:S02]  /*7ef0*/  IMAD R0, R0, R30, R25 ;  /* 0x0000001e00007224 */ /* 0x000fc400078e0219 */
[----:B------:R-:W-:-:S03]  /*7f00*/  IMAD.MOV.U32 R4, RZ, RZ, 0x1 ;  /* 0x00000001ff047424 */ /* 0x000fc600078e00ff */
[----:B------:R-:W-:Y:S02]  /*7f10*/  SEL R114, R5, R0, !P0 ;  /* 0x0000000005727207 */ /* 0x000fe40004000000 */
[----:B------:R-:W-:Y:S02]  /*7f20*/  PRMT R3, R4, 0x7610, R3 ;  /* 0x0000761004037816 */ /* 0x000fe40000000003 */
[----:B------:R-:W-:-:S07]  /*7f30*/  SEL R0, R0, R5, !P0 ;  /* 0x0000000500007207 */ /* 0x000fce0004000000 */
.L_x_191:
[----:B------:R-:W-:Y:S01]  /*7f40*/  LOP3.LUT P0, RZ, R3, 0xff, RZ, 0xc0, !PT ;  /* 0x000000ff03ff7812 */ /* 0x000fe2000780c0ff */
[----:B------:R-:W-:Y:S01]  /*7f50*/  UIMAD.WIDE.U32 UR4, UR37, -0x55555555, URZ ;  /* 0xaaaaaaab250478a5 */ /* 0x000fe2000f8e003f */
[----:B------:R-:W-:-:S03]  /*7f60*/  IMAD.MOV.U32 R113, RZ, RZ, R0 ;  /* 0x000000ffff717224 */ /* 0x000fc600078e0000 */
[----:B------:R-:W-:-:S04]  /*7f70*/  USHF.R.U32.HI UR4, URZ, 0x2, UR5 ;  /* 0x000000023f047899 */ /* 0x000fc80008011605 */
[----:B------:R-:W-:-:S04]  /*7f80*/  UIMAD UR37, UR4, -0x6, UR37 ;  /* 0xfffffffa042578a4 */ /* 0x000fc8000f8e0225 */
[----:B------:R-:W-:Y:S08]  /*7f90*/  @P0 BRA `(.L_x_194) ;  /* 0xffffff9000840947 */ /* 0x000ff0000383ffff */
[----:B------:R-:W-:Y:S05]  /*7fa0*/  EXIT ;  /* 0x000000000000794d */ /* 0x000fea0003800000 */
.L_x_3:
        /* <DEDUP_REMOVED lines=26> */
.L_x_196:
[--C-:B------:R-:W-:Y:S01]  /*8150*/  SHF.R.U64 R14, R12, R20, R13.reuse ;  /* 0x000000140c0e7219 */ /* 0x100fe2000000120d */
[----:B------:R-:W0:Y:S01]  /*8160*/  LDC R24, c[0x0][0x618] ;  /* 0x00018600ff187b82 */ /* 0x000e220000000800 */
[----:B------:R-:W-:Y:S01]  /*8170*/  I2FP.F32.U32 R8, R6 ;  /* 0x0000000600087245 */ /* 0x000fe20000201000 */
[----:B------:R-:W-:Y:S01]  /*8180*/  ULDC UR4, c[0x0][0x150] ;  /* 0x0000540000047ab9 */ /* 0x000fe20000000800 */
[----:B------:R-:W-:Y:S02]  /*8190*/  SHF.R.U32.HI R7, RZ, R20, R13 ;  /* 0x00000014ff077219 */ /* 0x000fe4000001160d */
[----:B------:R-:W-:Y:S01]  /*81a0*/  IADD3 R11, P0, RZ, -R14, RZ ;  /* 0x8000000eff0b7210 */ /* 0x000fe20007f1e0ff */
[----:B------:R-:W-:Y:S01]  /*81b0*/  FMUL R13, R8, UR4 ;  /* 0x00000004080d7c20 */ /* 0x000fe20008400000 */
[----:B------:R-:W-:Y:S01]  /*81c0*/  ULDC UR4, c[0x0][0x154] ;  /* 0x0000550000047ab9 */ /* 0x000fe20000000800 */
[----:B------:R-:W1:Y:S02]  /*81d0*/  LDC.64 R26, c[0x0][0x640] ;  /* 0x00019000ff1a7b82 */ /* 0x000e640000000a00 */
[----:B------:R-:W-:-:S02]  /*81e0*/  IMAD.X R7, RZ, RZ, ~R7, P0 ;  /* 0x000000ffff077224 */ /* 0x000fc400000e0e07 */
[----:B------:R-:W2:Y:S01]  /*81f0*/  F2I.U32.TRUNC.NTZ R13, R13 ;  /* 0x0000000d000d7305 */ /* 0x000ea2000020f000 */
[----:B------:R-:W-:-:S03]  /*8200*/  IMAD.WIDE.U32 R8, R11, R22, R16 ;  /* 0x000000160b087225 */ /* 0x000fc600078e0010 */
[----:B------:R-:W3:Y:S01]  /*8210*/  LDC R15, c[0x0][0x144] ;  /* 0x00005100ff0f7b82 */ /* 0x000ee20000000800 */
[----:B------:R-:W-:-:S04]  /*8220*/  IMAD R10, R7, R22, RZ ;  /* 0x00000016070a7224 */ /* 0x000fc800078e02ff */
[----:B------:R-:W-:Y:S02]  /*8230*/  IMAD R7, R11, R23, R10 ;  /* 0x000000170b077224 */ /* 0x000fe400078e020a */
[----:B------:R-:W-:Y:S01]  /*8240*/  IMAD.MOV.U32 R10, RZ, RZ, -0x1 ;  /* 0xffffffffff0a7424 */ /* 0x000fe200078e00ff */
[----:B------:R-:W4:Y:S01]  /*8250*/  LDC R20, c[0x0][0x608] ;  /* 0x00018200ff147b82 */ /* 0x000f220000000800 */
[----:B------:R-:W-:Y:S01]  /*8260*/  IMAD.IADD R7, R9, 0x1, R7 ;  /* 0x0000000109077824 */ /* 0x000fe200078e0207 */
[----:B------:R-:W-:-:S04]  /*8270*/  I2FP.F32.U32 R9, R5 ;  /* 0x0000000500097245 */ /* 0x000fc80000201000 */
[-C--:B0-----:R-:W-:Y:S01]  /*8280*/  SHF.R.U64 R12, R8, R24.reuse, R7 ;  /* 0x00000018080c7219 */ /* 0x081fe20000001207 */
[----:B--2---:R-:W-:Y:S01]  /*8290*/  IMAD.MOV R8, RZ, RZ, -R13 ;  /* 0x000000ffff087224 */ /* 0x004fe200078e0a0d */
[----:B------:R-:W0:Y:S01]  /*82a0*/  LDC R11, c[0x0][0x658] ;  /* 0x00019600ff0b7b82 */ /* 0x000e220000000800 */
[----:B-1----:R-:W-:Y:S01]  /*82b0*/  ISETP.NE.U32.AND P0, PT, R26, RZ, PT ;  /* 0x000000ff1a00720c */ /* 0x002fe20003f05070 */
[----:B------:R-:W-:Y:S01]  /*82c0*/  FMUL R9, R9, UR4 ;  /* 0x0000000409097c20 */ /* 0x000fe20008400000 */
[----:B------:R-:W-:Y:S02]  /*82d0*/  SHF.R.U32.HI R7, RZ, R24, R7 ;  /* 0x00000018ff077219 */ /* 0x000fe40000011607 */
[----:B------:R-:W-:-:S03]  /*82e0*/  ISETP.NE.AND.EX P0, PT, R27, RZ, PT, P0 ;  /* 0x000000ff1b00720c */ /* 0x000fc60003f05300 */
[----:B------:R-:W1:Y:S01]  /*82f0*/  LDC R22, c[0x0][0x148] ;  /* 0x00005200ff167b82 */ /* 0x000e620000000800 */
[----:B---3--:R-:W-:Y:S02]  /*8300*/  IMAD R23, R15, R8, R6 ;  /* 0x000000080f177224 */ /* 0x008fe400078e0206 */
[----:B------:R-:W-:-:S05]  /*8310*/  IMAD.MOV.U32 R8, RZ, RZ, 0x1 ;  /* 0x00000001ff087424 */ /* 0x000fca00078e00ff */
[----:B------:R-:W2:Y:S01]  /*8320*/  LDC R21, c[0x0][0x600] ;  /* 0x00018000ff157b82 */ /* 0x000ea20000000800 */
[-CC-:B----4-:R-:W-:Y:S02]  /*8330*/  SHF.R.U64 R15, R12, R20.reuse, R7.reuse ;  /* 0x000000140c0f7219 */ /* 0x190fe40000001207 */
[----:B------:R-:W-:Y:S02]  /*8340*/  SHF.R.U32.HI R6, RZ, R20, R7 ;  /* 0x00000014ff067219 */ /* 0x000fe40000011607 */
[----:B------:R3:W4:Y:S03]  /*8350*/  F2I.U32.TRUNC.NTZ R20, R9 ;  /* 0x0000000900147305 */ /* 0x000726000020f000 */
[----:B------:R-:W1:Y:S01]  /*8360*/  LDC R25, c[0x0][0x648] ;  /* 0x00019200ff197b82 */ /* 0x000e620000000800 */
[-C--:B0-----:R-:W-:Y:S02]  /*8370*/  SHF.R.U64 R19, R15, R11.reuse, R6 ;  /* 0x0000000b0f137219 */ /* 0x081fe40000001206 */
[----:B------:R-:W-:-:S02]  /*8380*/  SHF.L.U32 R10, R10, R11, RZ ;  /* 0x0000000b0a0a7219 */ /* 0x000fc400000006ff */
[-C--:B------:R-:W-:Y:S01]  /*8390*/  SHF.R.U32.HI R7, RZ, R11.reuse, R6 ;  /* 0x0000000bff077219 */ /* 0x080fe20000011606 */
[----:B------:R-:W-:Y:S01]  /*83a0*/  IMAD.MOV.U32 R6, RZ, RZ, R19 ;  /* 0x000000ffff067224 */ /* 0x000fe200078e0013 */
[----:B------:R-:W-:Y:S01]  /*83b0*/  SHF.L.U32 R24, R8, R11, RZ ;  /* 0x0000000b08187219 */ /* 0x000fe200000006ff */
[----:B------:R-:W0:Y:S01]  /*83c0*/  LDC R28, c[0x0][0x638] ;  /* 0x00018e00ff1c7b82 */ /* 0x000e220000000800 */
[----:B------:R-:W-:-:S07]  /*83d0*/  LOP3.LUT R30, RZ, R10, RZ, 0x33, !PT ;  /* 0x0000000aff1e7212 */ /* 0x000fce00078e33ff */
[----:B------:R-:W0:Y:S01]  /*83e0*/  LDC R29, c[0x0][0x610] ;  /* 0x00018400ff1d7b82 */ /* 0x000e220000000800 */
[----:B---34-:R-:W-:Y:S05]  /*83f0*/  @!P0 BRA `(.L_x_197) ;  /* 0x0000000000288947 */ /* 0x018fea0003800000 */
[----:B------:R-:W3:Y:S02]  /*8400*/  LDC R6, c[0x0][0x64c] ;  /* 0x00019300ff067b82 */ /* 0x000ee40000000800 */
[----:B---3--:R-:W-:-:S05]  /*8410*/  IADD3 R11, P0, R19, R6, RZ ;  /* 0x00000006130b7210 */ /* 0x008fca0007f1e0ff */
        /* <DEDUP_REMOVED lines=8> */
.L_x_197:
[----:B------:R-:W-:Y:S01]  /*84a0*/  ISETP.NE.AND P0, PT, R2, 0x1, PT ;  /* 0x000000010200780c */ /* 0x000fe20003f05270 */
[----:B--2---:R-:W-:Y:S01]  /*84b0*/  VIADD R9, R21, 0xffffffff ;  /* 0xffffffff15097836 */ /* 0x004fe20000000000 */
[----:B-1----:R-:W-:Y:S01]  /*84c0*/  SHF.R.U64 R7, R6, R25, R7 ;  /* 0x0000001906077219 */ /* 0x002fe20000001207 */
[----:B------:R-:W-:Y:S01]  /*84d0*/  IMAD.MOV R20, RZ, RZ, -R20 ;  /* 0x000000ffff147224 */ /* 0x000fe200078e0a14 */
[----:B------:R-:W-:Y:S02]  /*84e0*/  LOP3.LUT R6, R15, R30, RZ, 0xc0, !PT ;  /* 0x0000001e0f067212 */ /* 0x000fe400078ec0ff */
[----:B------:R-:W-:Y:S01]  /*84f0*/  LOP3.LUT R12, R12, R9, RZ, 0xc0, !PT ;  /* 0x000000090c0c7212 */ /* 0x000fe200078ec0ff */
[----:B------:R-:W-:Y:S02]  /*8500*/  IMAD.MOV R8, RZ, RZ, -R7 ;  /* 0x000000ffff087224 */ /* 0x000fe400078e0a07 */
[----:B------:R-:W-:Y:S02]  /*8510*/  IMAD R6, R24, R7, R6 ;  /* 0x0000000718067224 */ /* 0x000fe400078e0206 */
[----:B------:R-:W-:-:S02]  /*8520*/  IMAD.MOV.U32 R9, RZ, RZ, 0x1 ;  /* 0x00000001ff097424 */ /* 0x000fc400078e00ff */
[----:B------:R-:W-:Y:S02]  /*8530*/  @P0 IMAD R23, R22, R20, R5 ;  /* 0x0000001416170224 */ /* 0x000fe400078e0205 */
[----:B0-----:R-:W-:Y:S02]  /*8540*/  IMAD R5, R8, R28, R19 ;  /* 0x0000001c08057224 */ /* 0x001fe400078e0213 */
[----:B------:R-:W-:Y:S02]  /*8550*/  IMAD R19, R6, R29, R23 ;  /* 0x0000001d06137224 */ /* 0x000fe400078e0217 */
[----:B------:R-:W-:Y:S02]  /*8560*/  IMAD R6, R5, R21, R12 ;  /* 0x0000001505067224 */ /* 0x000fe400078e020c */
[----:B------:R-:W-:-:S03]  /*8570*/  IMAD.MOV.U32 R8, RZ, RZ, R14 ;  /* 0x000000ffff087224 */ /* 0x000fc600078e000e */
[----:B------:R-:W-:Y:S02]  /*8580*/  SEL R20, R6, R19, !P0 ;  /* 0x0000001306147207 */ /* 0x000fe40004000000 */
[----:B------:R-:W-:-:S07]  /*8590*/  SEL R19, R19, R6, !P0 ;  /* 0x0000000613137207 */ /* 0x000fce0004000000 */
.L_x_195:
[----:B------:R-:W-:-:S08]  /*85a0*/  NOP ;  /* 0x0000000000007918 */ /* 0x000fd00000000000 */
[----:B------:R-:W0:-:S00]  /*85b0*/  USETMAXREG.DEALLOC.CTAPOOL 0x28 ;  /* 0x00000028000079c8 */ /* 0x000e0000080e0500 */
[----:B0-----:R-:W-:-:S13]  /*85c0*/  ISETP.NE.AND P0, PT, R0, RZ, PT ;  /* 0x000000ff0000720c */ /* 0x001fda0003f05270 */
[----:B------:R-:W-:Y:S05]  /*85d0*/  @P0 EXIT ;  /* 0x000000000000094d */ /* 0x000fea0003800000 */
[----:B------:R-:W-:Y:S01]  /*85e0*/  LOP3.LUT P0, RZ, R9, 0xff, RZ, 0xc0, !PT ;  /* 0x000000ff09ff7812 */ /* 0x000fe2000780c0ff */
[----:B------:R-:W-:Y:S02]  /*85f0*/  IMAD.MOV.U32 R0, RZ, RZ, 0x1 ;  /* 0x00000001ff007424 */ /* 0x000fe400078e00ff */
[----:B------:R-:W-:-:S10]  /*8600*/  IMAD.MOV.U32 R12, RZ, RZ, RZ ;  /* 0x000000ffff0c7224 */ /* 0x000fd400078e00ff */
[----:B------:R-:W-:Y:S05]  /*8610*/  @!P0 BRA `(.L_x_198) ;  /* 0x0000000c00148947 */ /* 0x000fea0003800000 */
[----:B------:R-:W0:Y:S01]  /*8620*/  LDC R0, c[0x0][0x28c] ;  /* 0x0000a300ff007b82 */ /* 0x000e220000000800 */
[----:B------:R-:W-:Y:S01]  /*8630*/  LOP3.LUT P0, RZ, R3, 0x1f, RZ, 0xc0, !PT ;  /* 0x0000001f03ff7812 */ /* 0x000fe2000780c0ff */
[----:B------:R-:W-:Y:S01]  /*8640*/  ULDC UR5, c[0x0][0x658] ;  /* 0x0001960000057ab9 */ /* 0x000fe20000000800 */
[----:B------:R-:W-:Y:S01]  /*8650*/  UMOV UR6, 0xffffffff ;  /* 0xffffffff00067882 */ /* 0x000fe20000000000 */
[----:B------:R-:W-:Y:S01]  /*8660*/  BSSY B0, `(.L_x_198) ;  /* 0x00000c0000007945 */ /* 0x000fe20003800000 */
[----:B------:R-:W-:Y:S01]  /*8670*/  USHF.L.U32 UR6, UR6, UR5, URZ ;  /* 0x0000000506067299 */ /* 0x000fe2000800063f */
[C---:B------:R-:W-:Y:S01]  /*8680*/  ISETP.NE.AND P2, PT, R4.reuse, RZ, PT ;  /* 0x000000ff0400720c */ /* 0x040fe20003f45270 */
[----:B------:R-:W-:Y:S01]  /*8690*/  IMAD.MOV.U32 R13, RZ, RZ, 0x1 ;  /* 0x00000001ff0d7424 */ /* 0x000fe200078e00ff */
[----:B------:R-:W-:Y:S01]  /*86a0*/  ISETP.NE.OR P0, PT, R4, RZ, !P0 ;  /* 0x000000ff0400720c */ /* 0x000fe20004705670 */
[----:B------:R-:W-:Y:S01]  /*86b0*/  IMAD.MOV.U32 R12, RZ, RZ, RZ ;  /* 0x000000ffff0c7224 */ /* 0x000fe200078e00ff */
[----:B------:R-:W-:Y:S01]  /*86c0*/  LOP3.LUT R11, R18, 0x2, RZ, 0xfc, !PT ;  /* 0x00000002120b7812 */ /* 0x000fe200078efcff */
[----:B------:R-:W-:Y:S01]  /*86d0*/  ULDC UR4, c[0x0][0x600] ;  /* 0x0001800000047ab9 */ /* 0x000fe20000000800 */
[----:B------:R-:W-:Y:S01]  /*86e0*/  UMOV UR7, 0x1 ;  /* 0x0000000100077882 */ /* 0x000fe20000000000 */
[----:B------:R-:W-:-:S02]  /*86f0*/  UIADD3 UR15, UR4, -0x1, URZ ;  /* 0xffffffff040f7890 */ /* 0x000fc4000fffe03f */
[----:B------:R-:W-:Y:S02]  /*8700*/  USHF.L.U32 UR17, UR7, UR5, URZ ;  /* 0x0000000507117299 */ /* 0x000fe4000800063f */
[----:B------:R-:W-:Y:S01]  /*8710*/  ULOP3.LUT UR16, URZ, UR6, URZ, 0x33, !UPT ;  /* 0x000000063f107292 */ /* 0x000fe2000f8e333f */
[----:B------:R-:W-:Y:S01]  /*8720*/  ULDC.64 UR20, c[0x0][0x198] ;  /* 0x0000660000147ab9 */ /* 0x000fe20000000a00 */
[----:B0-----:R-:W-:-:S05]  /*8730*/  VIADD R0, R0, 0x7f ;  /* 0x0000007f00007836 */ /* 0x001fca0000000000 */
[----:B------:R-:W-:-:S04]  /*8740*/  SHF.R.S32.HI R3, RZ, 0x1f, R0 ;  /* 0x0000001fff037819 */ /* 0x000fc80000011400 */
[----:B------:R-:W-:Y:S01]  /*8750*/  LEA.HI R3, R3, R0, RZ, 0x7 ;  /* 0x0000000003037211 */ /* 0x000fe200078f38ff */
[----:B------:R-:W-:-:S03]  /*8760*/  IMAD.MOV.U32 R0, RZ, RZ, 0x1 ;  /* 0x00000001ff007424 */ /* 0x000fc600078e00ff */
[----:B------:R-:W-:-:S05]  /*8770*/  SHF.R.S32.HI R3, RZ, 0x7, R3 ;  /* 0x00000007ff037819 */ /* 0x000fca0000011403 */
[----:B------:R-:W-:-:S07]  /*8780*/  VIADD R10, R3, 0x1 ;  /* 0x00000001030a7836 */ /* 0x000fce0000000000 */
.L_x_210:
[----:B------:R-:W-:-:S03]  /*8790*/  UMOV UR4, 0xffffffff ;  /* 0xffffffff00047882 */ /* 0x000fc60000000000 */
[----:B------:R-:W-:Y:S05]  /*87a0*/  BRA.DIV UR4, `(.L_x_199) ;  /* 0x0000000e04e07947 */ /* 0x000fea000b800000 */
[----:B------:R-:W-:-:S13]  /*87b0*/  ELECT P6, URZ, PT ;  /* 0x00000000003f782f */ /* 0x000fda00038c0000 */
.L_x_223:
[----:B------:R-:W0:Y:S01]  /*87c0*/  LDC R4, c[0x0][0x28c] ;  /* 0x0000a300ff047b82 */ /* 0x000e220000000800 */
[----:B------:R-:W-:Y:S01]  /*87d0*/  BSSY B1, `(.L_x_200) ;  /* 0x0000037000017945 */ /* 0x000fe20003800000 */
[----:B0-----:R-:W-:-:S13]  /*87e0*/  ISETP.LT.OR P6, PT, R4, 0x1, !P6 ;  /* 0x000000010400780c */ /* 0x001fda00077c1670 */
[----:B------:R-:W-:Y:S05]  /*87f0*/  @P6 BRA `(.L_x_201) ;  /* 0x0000000000d06947 */ /* 0x000fea0003800000 */
[----:B------:R-:W-:Y:S02]  /*8800*/  IMAD R20, R20, 0x50, RZ ;  /* 0x0000005014147824 */ /* 0x000fe400078e02ff */
[----:B------:R-:W-:Y:S02]  /*8810*/  IMAD R19, R19, 0xc0, RZ ;  /* 0x000000c013137824 */ /* 0x000fe400078e02ff */
[----:B------:R-:W-:Y:S02]  /*8820*/  IMAD.MOV.U32 R21, RZ, RZ, RZ ;  /* 0x000000ffff157224 */ /* 0x000fe400078e00ff */
[----:B------:R-:W-:Y:S02]  /*8830*/  IMAD.MOV.U32 R4, RZ, RZ, R10 ;  /* 0x000000ffff047224 */ /* 0x000fe400078e000a */
[----:B------:R-:W-:Y:S02]  /*8840*/  IMAD.MOV.U32 R5, RZ, RZ, R0 ;  /* 0x000000ffff057224 */ /* 0x000fe400078e0000 */
[----:B------:R-:W-:-:S07]  /*8850*/  IMAD.MOV.U32 R6, RZ, RZ, R12 ;  /* 0x000000ffff067224 */ /* 0x000fce00078e000c */
.L_x_205:
[----:B------:R-:W0:Y:S01]  /*8860*/  S2R R14, SR_CgaCtaId ;  /* 0x00000000000e7919 */ /* 0x000e220000008800 */
[----:B------:R-:W-:Y:S01]  /*8870*/  MOV R7, 0x400 ;  /* 0x0000040000077802 */ /* 0x000fe20000000f00 */
[----:B------:R-:W1:Y:S03]  /*8880*/  @!P2 LDC R9, c[0x0][0x500] ;  /* 0x00014000ff09ab82 */ /* 0x000e660000000800 */
[----:B0-----:R-:W-:Y:S02]  /*8890*/  LEA R15, R14, R7, 0x18 ;  /* 0x000000070e0f7211 */ /* 0x001fe400078ec0ff */
[----:B------:R-:W-:-:S03]  /*88a0*/  SHF.L.U32 R7, R5, 0x1f, RZ ;  /* 0x0000001f05077819 */ /* 0x000fc600000006ff */
[----:B------:R-:W-:-:S04]  /*88b0*/  IMAD R14, R6, 0x8, R15 ;  /* 0x00000008060e7824 */ /* 0x000fc800078e020f */
[----:B------:R-:W0:Y:S02]  /*88c0*/  SYNCS.PHASECHK.TRANS64.TRYWAIT P1, [R14+URZ+0x30], R7 ;  /* 0x000030070e0075a7 */ /* 0x000e24000802017f */
[----:B01----:R-:W-:Y:S05]  /*88d0*/  @!P1 BRA `(.L_x_202) ;  /* 0x0000000c00b49947 */ /* 0x003fea0003800000 */
.L_x_224:
[----:B0-----:R-:W-:Y:S01]  /*88e0*/  PRMT R7, R11, 0x9910, RZ ;  /* 0x000099100b077816 */ /* 0x001fe200000000ff */
[----:B------:R0:W-:Y:S03]  /*88f0*/  @!P2 SYNCS.ARRIVE.TRANS64 RZ, [R14+URZ], R9 ;  /* 0x000000090effa9a7 */ /* 0x0001e6000800003f */
[----:B------:R-:W-:-:S13]  /*8900*/  ISETP.NE.AND P1, PT, R7, 0x2, PT ;  /* 0x000000020700780c */ /* 0x000fda0003f25270 */
[----:B0-----:R-:W-:Y:S05]  /*8910*/  @P1 BRA `(.L_x_203) ;  /* 0x0000000000041947 */ /* 0x001fea0003800000 */
[----:B------:R-:W-:Y:S01]  /*8920*/  BPT.TRAP 0x1 ;  /* 0x000000040000795c */ /* 0x000fe20000300000 */
.L_x_203:
[----:B------:R-:W-:Y:S05]  /*8930*/  @P0 BRA `(.L_x_204) ;  /* 0x0000000000040947 */ /* 0x000fea0003800000 */
[----:B------:R-:W-:Y:S01]  /*8940*/  BPT.TRAP 0x1 ;  /* 0x000000040000795c */ /* 0x000fe20000300000 */
.L_x_204:
[--C-:B------:R-:W-:Y:S01]  /*8950*/  IMAD R7, R6, 0x6000, R15.reuse ;  /* 0x0000600006077824 */ /* 0x100fe200078e020f */
[----:B------:R-:W-:Y:S01]  /*8960*/  R2UR UR9, R14 ;  /* 0x000000000e0972ca */ /* 0x000fe200000e0000 */
[----:B------:R-:W-:Y:S01]  /*8970*/  IMAD R15, R6, 0x2800, R15 ;  /* 0x00002800060f7824 */ /* 0x000fe200078e020f */
[----:B------:R-:W-:Y:S01]  /*8980*/  UIADD3 UR4, UP0, UR20, 0xf0, URZ ;  /* 0x000000f014047890 */ /* 0x000fe2000ff1e03f */
[----:B------:R-:W-:Y:S01]  /*8990*/  VIADD R4, R4, 0xffffffff ;  /* 0xffffffff04047836 */ /* 0x000fe20000000000 */
[----:B------:R-:W-:Y:S01]  /*89a0*/  R2UR UR5, R7 ;  /* 0x00000000070572ca */ /* 0x000fe200000e0000 */
[----:B------:R-:W-:Y:S01]  /*89b0*/  UIADD3 UR22, UP1, UR20, 0x1f0, URZ ;  /* 0x000001f014167890 */ /* 0x000fe2000ff3e03f */
[----:B------:R-:W-:Y:S01]  /*89c0*/  R2UR UR8, R15 ;  /* 0x000000000f0872ca */ /* 0x000fe200000e0000 */
[----:B------:R-:W-:Y:S01]  /*89d0*/  VIADD R6, R6, 0x1 ;  /* 0x0000000106067836 */ /* 0x000fe20000000000 */
[----:B------:R-:W-:Y:S01]  /*89e0*/  R2UR UR11, R19 ;  /* 0x00000000130b72ca */ /* 0x000fe200000e0000 */
[----:B------:R-:W-:Y:S01]  /*89f0*/  UIADD3.X UR23, URZ, UR21, URZ, UP1, !UPT ;  /* 0x000000153f177290 */ /* 0x000fe20008ffe43f */
[C---:B------:R-:W-:Y:S01]  /*8a00*/  R2UR UR10, R21.reuse ;  /* 0x00000000150a72ca */ /* 0x040fe200000e0000 */
[----:B------:R-:W-:Y:S01]  /*8a10*/  UMOV UR6, 0x0 ;  /* 0x0000000000067882 */ /* 0x000fe20000000000 */
[----:B------:R-:W-:Y:S01]  /*8a20*/  R2UR UR12, R8 ;  /* 0x00000000080c72ca */ /* 0x000fe200000e0000 */
[----:B------:R-:W-:Y:S01]  /*8a30*/  UMOV UR7, 0x10000000 ;  /* 0x1000000000077882 */ /* 0x000fe20000000000 */
[----:B------:R-:W-:Y:S01]  /*8a40*/  R2UR UR18, R20 ;  /* 0x00000000141272ca */ /* 0x000fe200000e0000 */
[----:B------:R-:W-:Y:S01]  /*8a50*/  VIADD R21, R21, 0x80 ;  /* 0x0000008015157836 */ /* 0x000fe20000000000 */
[----:B------:R-:W-:Y:S01]  /*8a60*/  ISETP.GT.AND P3, PT, R4, 0x1, PT ;  /* 0x000000010400780c */ /* 0x000fe20003f64270 */
[----:B------:R-:W-:Y:S01]  /*8a70*/  UIADD3 UR13, UR5, 0x180, URZ ;  /* 0x00000180050d7890 */ /* 0x000fe2000fffe03f */
[----:B------:R-:W-:Y:S01]  /*8a80*/  ISETP.NE.AND P1, PT, R6, 0x6, PT ;  /* 0x000000060600780c */ /* 0x000fe20003f25270 */
[----:B------:R-:W-:-:S02]  /*8a90*/  UIADD3.X UR5, URZ, UR21, URZ, UP0, !UPT ;  /* 0x000000153f057290 */ /* 0x000fc400087fe43f */
[----:B------:R-:W-:Y:S01]  /*8aa0*/  UIADD3 UR14, UR8, 0x24180, URZ ;  /* 0x00024180080e7890 */ /* 0x000fe2000fffe03f */
[----:B------:R-:W-:Y:S02]  /*8ab0*/  SEL R14, RZ, 0x1, P1 ;  /* 0x00000001ff0e7807 */ /* 0x000fe40000800000 */
[----:B------:R-:W-:Y:S01]  /*8ac0*/  UMOV UR8, UR13 ;  /* 0x0000000d00087c82 */ /* 0x000fe20008000000 */
[----:B------:R-:W-:Y:S02]  /*8ad0*/  SEL R6, R6, RZ, P1 ;  /* 0x000000ff06067207 */ /* 0x000fe40000800000 */
[----:B------:R-:W-:Y:S01]  /*8ae0*/  LOP3.LUT R5, R5, R14, RZ, 0x3c, !PT ;  /* 0x0000000e05057212 */ /* 0x000fe200078e3cff */
[----:B------:R0:W-:Y:S02]  /*8af0*/  UTMALDG.3D [UR8], [UR4], desc[UR6] ;  /* 0x00000608040075b4 */ /* 0x0001e40008011000 */
[----:B0-----:R-:W-:Y:S01]  /*8b00*/  UMOV UR8, UR14 ;  /* 0x0000000e00087c82 */ /* 0x001fe20008000000 */
[----:B------:R-:W-:-:S02]  /*8b10*/  UMOV UR11, UR18 ;  /* 0x00000012000b7c82 */ /* 0x000fc40008000000 */
[----:B------:R0:W-:Y:S02]  /*8b20*/  UTMALDG.3D [UR8], [UR22], desc[UR6] ;  /* 0x00000608160075b4 */ /* 0x0001e40008011000 */
[----:B0-----:R-:W-:Y:S05]  /*8b30*/  @P3 BRA `(.L_x_205) ;  /* 0xfffffffc00483947 */ /* 0x001fea000383ffff */
.L_x_201:
[----:B------:R-:W-:Y:S05]  /*8b40*/  BSYNC B1 ;  /* 0x0000000000017941 */ /* 0x000fea0003800000 */
.L_x_200:
[----:B------:R-:W-:Y:S01]  /*8b50*/  LOP3.LUT P3, RZ, R13, 0xff, RZ, 0xc0, !PT ;  /* 0x000000ff0dff7812 */ /* 0x000fe2000786c0ff */
[----:B------:R-:W-:Y:S01]  /*8b60*/  IMAD.IADD R12, R3, 0x1, R12 ;  /* 0x00000001030c7824 */ /* 0x000fe200078e020c */
[----:B------:R-:W-:Y:S01]  /*8b70*/  IADD3 R16, P4, R16, UR42, RZ ;  /* 0x0000002a10107c10 */ /* 0x000fe2000ff9e0ff */
[----:B------:R-:W-:Y:S01]  /*8b80*/  ULDC.64 UR4, c[0x0][0x650] ;  /* 0x0001940000047ab9 */ /* 0x000fe20000000a00 */
[----:B------:R-:W-:Y:S01]  /*8b90*/  BSSY B1, `(.L_x_206) ;  /* 0x000006a000017945 */ /* 0x000fe20003800000 */
[----:B------:R-:W-:Y:S01]  /*8ba0*/  IMAD.MOV.U32 R19, RZ, RZ, -0x1 ;  /* 0xffffffffff137424 */ /* 0x000fe200078e00ff */
[----:B------:R-:W-:Y:S01]  /*8bb0*/  ISETP.GT.U32.AND P1, PT, R12, 0x5, PT ;  /* 0x000000050c00780c */ /* 0x000fe20003f24070 */
[----:B------:R-:W-:Y:S01]  /*8bc0*/  IMAD.MOV.U32 R20, RZ, RZ, -0x1 ;  /* 0xffffffffff147424 */ /* 0x000fe200078e00ff */
[----:B------:R-:W-:Y:S01]  /*8bd0*/  IADD3.X R17, R17, UR38, RZ, P4, !PT ;  /* 0x0000002611117c10 */ /* 0x000fe2000a7fe4ff */
[----:B------:R-:W-:Y:S01]  /*8be0*/  IMAD.MOV.U32 R8, RZ, RZ, -0x1 ;  /* 0xffffffffff087424 */ /* 0x000fe200078e00ff */
[----:B------:R-:W-:-:S02]  /*8bf0*/  ISETP.LT.U32.AND P1, PT, R3, 0x6, P1 ;  /* 0x000000060300780c */ /* 0x000fc40000f21070 */
[----:B------:R-:W-:Y:S01]  /*8c00*/  PRMT R13, RZ, 0x7610, R13 ;  /* 0x00007610ff0d7816 */ /* 0x000fe2000000000d */
[----:B------:R-:W0:Y:S01]  /*8c10*/  @P3 S2R R5, SR_CgaCtaId ;  /* 0x0000000000053919 */ /* 0x000e220000008800 */
[----:B------:R-:W-:-:S04]  /*8c20*/  @P3 MOV R4, 0x400 ;  /* 0x0000040000043802 */ /* 0x000fc80000000f00 */
[----:B0-----:R-:W-:Y:S01]  /*8c30*/  @P3 LEA R6, R5, R4, 0x18 ;  /* 0x0000000405063211 */ /* 0x001fe200078ec0ff */
[----:B------:R-:W-:-:S03]  /*8c40*/  IMAD.WIDE.U32 R4, R12, -0x55555555, RZ ;  /* 0xaaaaaaab0c047825 */ /* 0x000fc600078e00ff */
[----:B------:R0:W-:Y:S01]  /*8c50*/  @P3 SYNCS.ARRIVE.TRANS64.A1T0 RZ, [R6+URZ+0x78], RZ ;  /* 0x000078ff06ff39a7 */ /* 0x0001e2000810003f */
[----:B------:R-:W-:Y:S02]  /*8c60*/  ISETP.GE.U32.AND P3, PT, R3, 0x6, PT ;  /* 0x000000060300780c */ /* 0x000fe40003f66070 */
[----:B------:R-:W-:Y:S02]  /*8c70*/  SHF.R.U32.HI R7, RZ, 0x2, R5 ;  /* 0x00000002ff077819 */ /* 0x000fe40000011605 */
[----:B------:R-:W-:Y:S02]  /*8c80*/  SEL R5, RZ, 0x1, !P1 ;  /* 0x00000001ff057807 */ /* 0x000fe40004800000 */
[----:B------:R-:W-:Y:S01]  /*8c90*/  ISETP.GE.U32.AND P1, PT, R16, UR4, PT ;  /* 0x0000000410007c0c */ /* 0x000fe2000bf26070 */
[----:B------:R-:W-:Y:S01]  /*8ca0*/  IMAD R12, R7, -0x6, R12 ;  /* 0xfffffffa070c7824 */ /* 0x000fe200078e020c */
[----:B------:R-:W-:Y:S02]  /*8cb0*/  LOP3.LUT R0, R0, R5, RZ, 0x3c, !PT ;  /* 0x0000000500007212 */ /* 0x000fe400078e3cff */
[----:B------:R-:W-:-:S02]  /*8cc0*/  ISETP.GE.U32.AND.EX P1, PT, R17, UR5, PT, P1 ;  /* 0x0000000511007c0c */ /* 0x000fc4000bf26110 */
[----:B------:R-:W-:Y:S02]  /*8cd0*/  PRMT R4, RZ, 0x7610, R4 ;  /* 0x00007610ff047816 */ /* 0x000fe40000000004 */
[----:B------:R-:W-:-:S09]  /*8ce0*/  @P3 LOP3.LUT R0, R0, 0x1, R7, 0x78, !PT ;  /* 0x0000000100003812 */ /* 0x000fd200078e7807 */
[----:B0-----:R-:W-:Y:S05]  /*8cf0*/  @P1 BRA `(.L_x_207) ;  /* 0x00000004004c1947 */ /* 0x001fea0003800000 */
[----:B------:R-:W-:Y:S01]  /*8d00*/  ULDC.64 UR4, c[0x0][0x628] ;  /* 0x00018a0000047ab9 */ /* 0x000fe20000000a00 */
[----:B------:R-:W0:Y:S01]  /*8d10*/  S2R R15, SR_CTAID.X ;  /* 0x00000000000f7919 */ /* 0x000e220000002500 */
[----:B------:R-:W-:Y:S01]  /*8d20*/  ISETP.NE.U32.AND P1, PT, RZ, UR4, PT ;  /* 0x00000004ff007c0c */ /* 0x000fe2000bf25070 */
[----:B------:R-:W-:Y:S01]  /*8d30*/  ULDC UR7, c[0x0][0x630] ;  /* 0x00018c0000077ab9 */ /* 0x000fe20000000800 */
[----:B------:R-:W-:Y:S01]  /*8d40*/  IMAD.MOV.U32 R4, RZ, RZ, R16 ;  /* 0x000000ffff047224 */ /* 0x000fe200078e0010 */
[----:B------:R-:W1:Y:S01]  /*8d50*/  S2R R14, SR_CTAID.Y ;  /* 0x00000000000e7919 */ /* 0x000e620000002600 */
[----:B------:R-:W-:Y:S01]  /*8d60*/  ISETP.NE.AND.EX P1, PT, RZ, UR5, PT, P1 ;  /* 0x00000005ff007c0c */ /* 0x000fe2000bf25310 */
[----:B------:R-:W-:-:S12]  /*8d70*/  IMAD.MOV.U32 R5, RZ, RZ, R17 ;  /* 0x000000ffff057224 */ /* 0x000fd800078e0011 */
[----:B------:R-:W-:Y:S05]  /*8d80*/  @!P1 BRA `(.L_x_208) ;  /* 0x0000000000289947 */ /* 0x000fea0003800000 */
[----:B------:R-:W-:Y:S02]  /*8d90*/  ULDC UR6, c[0x0][0x634] ;  /* 0x00018d0000067ab9 */ /* 0x000fe40000000800 */
[----:B------:R-:W-:-:S05]  /*8da0*/  IADD3 R9, P1, R16, UR6, RZ ;  /* 0x0000000610097c10 */ /* 0x000fca000ff3e0ff */
[----:B------:R-:W-:-:S04]  /*8db0*/  IMAD.X R19, RZ, RZ, R17, P1 ;  /* 0x000000ffff137224 */ /* 0x000fc800008e0611 */
[----:B------:R-:W-:-:S04]  /*8dc0*/  IMAD.WIDE.U32 R6, R19, UR4, RZ ;  /* 0x0000000413067c25 */ /* 0x000fc8000f8e00ff */
[----:B------:R-:W-:-:S04]  /*8dd0*/  IMAD.WIDE.U32 R6, P1, R9, UR5, R6 ;  /* 0x0000000509067c25 */ /* 0x000fc8000f820006 */
[----:B------:R-:W-:-:S04]  /*8de0*/  IMAD.WIDE.U32 R8, R9, UR4, RZ ;  /* 0x0000000409087c25 */ /* 0x000fc8000f8e00ff */
[----:B------:R-:W-:Y:S01]  /*8df0*/  IMAD.X R5, RZ, RZ, RZ, P1 ;  /* 0x000000ffff057224 */ /* 0x000fe200008e06ff */
[----:B------:R-:W-:Y:S01]  /*8e00*/  IADD3 RZ, P1, R9, R6, RZ ;  /* 0x0000000609ff7210 */ /* 0x000fe20007f3e0ff */
[----:B------:R-:W-:-:S04]  /*8e10*/  IMAD.MOV.U32 R4, RZ, RZ, R7 ;  /* 0x000000ffff047224 */ /* 0x000fc800078e0007 */
[----:B------:R-:W-:-:S08]  /*8e20*/  IMAD.WIDE.U32.X R4, R19, UR5, R4, P1 ;  /* 0x0000000513047c25 */ /* 0x000fd000088e0404 */
.L_x_208:
[--C-:B------:R-:W-:Y:S01]  /*8e30*/  SHF.R.U64 R8, R4, UR7, R5.reuse ;  /* 0x0000000704087c19 */ /* 0x100fe20008001205 */
[----:B------:R-:W-:Y:S01]  /*8e40*/  ULDC.64 UR4, c[0x0][0x620] ;  /* 0x0001880000047ab9 */ /* 0x000fe20000000a00 */
[----:B------:R-:W-:Y:S01]  /*8e50*/  SHF.R.U32.HI R4, RZ, UR7, R5 ;  /* 0x00000007ff047c19 */ /* 0x000fe20008011605 */
[----:B------:R-:W2:Y:S01]  /*8e60*/  LDC R24, c[0x0][0x144] ;  /* 0x00005100ff187b82 */ /* 0x000ea20000000800 */
[----:B------:R-:W-:Y:S01]  /*8e70*/  IADD3 R7, P1, RZ, -R8, RZ ;  /* 0x80000008ff077210 */ /* 0x000fe20007f3e0ff */
[----:B------:R-:W-:Y:S01]  /*8e80*/  ULDC.64 UR8, c[0x0][0x640] ;  /* 0x0001900000087ab9 */ /* 0x000fe20000000a00 */
[----:B0-----:R-:W-:Y:S01]  /*8e90*/  I2FP.F32.U32 R9, R15 ;  /* 0x0000000f00097245 */ /* 0x001fe20000201000 */
[----:B------:R-:W-:Y:S02]  /*8ea0*/  ULDC UR6, c[0x0][0x608] ;  /* 0x0001820000067ab9 */ /* 0x000fe40000000800 */
[----:B------:R-:W-:Y:S01]  /*8eb0*/  IMAD.X R4, RZ, RZ, ~R4, P1 ;  /* 0x000000ffff047224 */ /* 0x000fe200008e0e04 */
[----:B------:R-:W-:Y:S01]  /*8ec0*/  ISETP.NE.U32.AND P1, PT, RZ, UR8, PT ;  /* 0x00000008ff007c0c */ /* 0x000fe2000bf25070 */
[----:B------:R-:W0:Y:S02]  /*8ed0*/  LDC R21, c[0x0][0x148] ;  /* 0x00005200ff157b82 */ /* 0x000e240000000800 */
[----:B------:R-:W-:Y:S01]  /*8ee0*/  IMAD R6, R4, UR4, RZ ;  /* 0x0000000404067c24 */ /* 0x000fe2000f8e02ff */
[----:B------:R-:W-:Y:S01]  /*8ef0*/  ISETP.NE.AND.EX P1, PT, RZ, UR9, PT, P1 ;  /* 0x00000009ff007c0c */ /* 0x000fe2000bf25310 */
[----:B------:R-:W-:Y:S01]  /*8f00*/  IMAD.WIDE.U32 R4, R7, UR4, R16 ;  /* 0x0000000407047c25 */ /* 0x000fe2000f8e0010 */
[----:B------:R-:W-:-:S03]  /*8f10*/  ULDC UR4, c[0x0][0x150] ;  /* 0x0000540000047ab9 */ /* 0x000fc60000000800 */
[----:B------:R-:W-:Y:S02]  /*8f20*/  IMAD R7, R7, UR5, R6 ;  /* 0x0000000507077c24 */ /* 0x000fe4000f8e0206 */
[----:B------:R-:W-:Y:S01]  /*8f30*/  FMUL R6, R9, UR4 ;  /* 0x0000000409067c20 */ /* 0x000fe20008400000 */
[----:B------:R-:W-:Y:S01]  /*8f40*/  ULDC UR4, c[0x0][0x618] ;  /* 0x0001860000047ab9 */ /* 0x000fe20000000800 */
[----:B------:R-:W-:Y:S01]  /*8f50*/  ULDC UR5, c[0x0][0x154] ;  /* 0x0000550000057ab9 */ /* 0x000fe20000000800 */
[----:B------:R-:W-:-:S03]  /*8f60*/  IMAD.IADD R5, R5, 0x1, R7 ;  /* 0x0000000105057824 */ /* 0x000fc600078e0207 */
[----:B------:R-:W3:Y:S02]  /*8f70*/  F2I.U32.TRUNC.NTZ R6, R6 ;  /* 0x0000000600067305 */ /* 0x000ee4000020f000 */
[----:B------:R-:W-:Y:S02]  /*8f80*/  SHF.R.U64 R9, R4, UR4, R5 ;  /* 0x0000000404097c19 */ /* 0x000fe40008001205 */
[----:B-1----:R-:W-:-:S05]  /*8f90*/  I2FP.F32.U32 R4, R14 ;  /* 0x0000000e00047245 */ /* 0x002fca0000201000 */
[----:B------:R-:W-:Y:S01]  /*8fa0*/  FMUL R22, R4, UR5 ;  /* 0x0000000504167c20 */ /* 0x000fe20008400000 */
[----:B------:R-:W-:Y:S01]  /*8fb0*/  SHF.R.U32.HI R4, RZ, UR4, R5 ;  /* 0x00000004ff047c19 */ /* 0x000fe20008011605 */
[----:B------:R-:W-:-:S03]  /*8fc0*/  ULDC UR4, c[0x0][0x658] ;  /* 0x0001960000047ab9 */ /* 0x000fc60000000800 */
[--C-:B------:R-:W-:Y:S01]  /*8fd0*/  SHF.R.U64 R20, R9, UR6, R4.reuse ;  /* 0x0000000609147c19 */ /* 0x100fe20008001204 */
[----:B------:R-:W1:Y:S01]  /*8fe0*/  F2I.U32.TRUNC.NTZ R22, R22 ;  /* 0x0000001600167305 */ /* 0x000e62000020f000 */
[----:B------:R-:W-:Y:S01]  /*8ff0*/  SHF.R.U32.HI R5, RZ, UR6, R4 ;  /* 0x00000006ff057c19 */ /* 0x000fe20008011604 */
[----:B---3--:R-:W-:-:S03]  /*9000*/  IMAD.MOV R6, RZ, RZ, -R6 ;  /* 0x000000ffff067224 */ /* 0x008fc600078e0a06 */
[----:B------:R-:W-:Y:S01]  /*9010*/  SHF.R.U64 R19, R20, UR4, R5 ;  /* 0x0000000414137c19 */ /* 0x000fe20008001205 */
[----:B--2---:R-:W-:Y:S01]  /*9020*/  IMAD R15, R24, R6, R15 ;  /* 0x00000006180f7224 */ /* 0x004fe200078e020f */
[----:B------:R-:W-:-:S03]  /*9030*/  SHF.R.U32.HI R23, RZ, UR4, R5 ;  /* 0x00000004ff177c19 */ /* 0x000fc60008011605 */
[----:B------:R-:W-:Y:S02]  /*9040*/  IMAD.MOV.U32 R4, RZ, RZ, R19 ;  /* 0x000000ffff047224 */ /* 0x000fe400078e0013 */
[----:B------:R-:W-:Y:S01]  /*9050*/  IMAD.MOV.U32 R5, RZ, RZ, R23 ;  /* 0x000000ffff057224 */ /* 0x000fe200078e0017 */
[----:B-1----:R-:W-:Y:S06]  /*9060*/  @!P1 BRA `(.L_x_209) ;  /* 0x0000000000289947 */ /* 0x002fec0003800000 */
[----:B------:R-:W-:Y:S02]  /*9070*/  ULDC UR4, c[0x0][0x64c] ;  /* 0x0001930000047ab9 */ /* 0x000fe40000000800 */
[----:B------:R-:W-:-:S05]  /*9080*/  IADD3 R5, P1, R19, UR4, RZ ;  /* 0x0000000413057c10 */ /* 0x000fca000ff3e0ff */
[----:B------:R-:W-:-:S04]  /*9090*/  IMAD.X R23, RZ, RZ, R23, P1 ;  /* 0x000000ffff177224 */ /* 0x000fc800008e0617 */
[----:B------:R-:W-:-:S04]  /*90a0*/  IMAD.WIDE.U32 R6, R23, UR8, RZ ;  /* 0x0000000817067c25 */ /* 0x000fc8000f8e00ff */
[----:B------:R-:W-:-:S04]  /*90b0*/  IMAD.WIDE.U32 R6, P1, R5, UR9, R6 ;  /* 0x0000000905067c25 */ /* 0x000fc8000f820006 */
[----:B------:R-:W-:-:S04]  /*90c0*/  IMAD.WIDE.U32 R4, R5, UR8, RZ ;  /* 0x0000000805047c25 */ /* 0x000fc8000f8e00ff */
[----:B------:R-:W-:Y:S01]  /*90d0*/  IMAD.MOV.U32 R4, RZ, RZ, R7 ;  /* 0x000000ffff047224 */ /* 0x000fe200078e0007 */
[----:B------:R-:W-:Y:S01]  /*90e0*/  IADD3 RZ, P3, R5, R6, RZ ;  /* 0x0000000605ff7210 */ /* 0x000fe20007f7e0ff */
[----:B------:R-:W-:-:S04]  /*90f0*/  IMAD.X R5, RZ, RZ, RZ, P1 ;  /* 0x000000ffff057224 */ /* 0x000fc800008e06ff */
[----:B------:R-:W-:-:S08]  /*9100*/  IMAD.WIDE.U32.X R4, R23, UR9, R4, P3 ;  /* 0x0000000917047c25 */ /* 0x000fd000098e0404 */
.L_x_209:
[----:B------:R-:W-:Y:S01]  /*9110*/  ISETP.NE.AND P1, PT, R2, 0x1, PT ;  /* 0x000000010200780c */ /* 0x000fe20003f25270 */
[----:B------:R-:W-:Y:S01]  /*9120*/  ULDC UR4, c[0x0][0x648] ;  /* 0x0001920000047ab9 */ /* 0x000fe20000000800 */
[----:B------:R-:W-:Y:S01]  /*9130*/  LOP3.LUT R20, R20, UR16, RZ, 0xc0, !PT ;  /* 0x0000001014147c12 */ /* 0x000fe2000f8ec0ff */
[----:B------:R-:W-:Y:S01]  /*9140*/  IMAD.MOV R22, RZ, RZ, -R22 ;  /* 0x000000ffff167224 */ /* 0x000fe200078e0a16 */
[----:B------:R-:W-:Y:S01]  /*9150*/  SHF.R.U64 R5, R4, UR4, R5 ;  /* 0x0000000404057c19 */ /* 0x000fe20008001205 */
[----:B------:R-:W-:Y:S01]  /*9160*/  ULDC UR4, c[0x0][0x638] ;  /* 0x00018e0000047ab9 */ /* 0x000fe20000000800 */
[----:B------:R-:W-:Y:S01]  /*9170*/  LOP3.LUT R6, R9, UR15, RZ, 0xc0, !PT ;  /* 0x0000000f09067c12 */ /* 0x000fe2000f8ec0ff */
[----:B------:R-:W-:Y:S02]  /*9180*/  ULDC UR5, c[0x0][0x610] ;  /* 0x0001840000057ab9 */ /* 0x000fe40000000800 */
[----:B------:R-:W-:Y:S02]  /*9190*/  IMAD.MOV R4, RZ, RZ, -R5 ;  /* 0x000000ffff047224 */ /* 0x000fe400078e0a05 */
[----:B------:R-:W-:-:S02]  /*91a0*/  IMAD R20, R5, UR17, R20 ;  /* 0x0000001105147c24 */ /* 0x000fc4000f8e0214 */
[----:B0-----:R-:W-:Y:S02]  /*91b0*/  @P1 IMAD R15, R21, R22, R14 ;  /* 0x00000016150f1224 */ /* 0x001fe400078e020e */
[----:B------:R-:W-:Y:S01]  /*91c0*/  IMAD R19, R4, UR4, R19 ;  /* 0x0000000404137c24 */ /* 0x000fe2000f8e0213 */
[----:B------:R-:W-:Y:S01]  /*91d0*/  ULDC UR4, c[0x0][0x600] ;  /* 0x0001800000047ab9 */ /* 0x000fe20000000800 */
[----:B------:R-:W-:Y:S02]  /*91e0*/  IMAD R15, R20, UR5, R15 ;  /* 0x00000005140f7c24 */ /* 0x000fe4000f8e020f */
[----:B------:R-:W-:Y:S02]  /*91f0*/  IMAD R6, R19, UR4, R6 ;  /* 0x0000000413067c24 */ /* 0x000fe4000f8e0206 */
[----:B------:R-:W-:-:S03]  /*9200*/  IMAD.MOV.U32 R4, RZ, RZ, 0x1 ;  /* 0x00000001ff047424 */ /* 0x000fc600078e00ff */
[----:B------:R-:W-:Y:S02]  /*9210*/  SEL R20, R6, R15, !P1 ;  /* 0x0000000f06147207 */ /* 0x000fe40004800000 */
[----:B------:R-:W-:-:S07]  /*9220*/  SEL R19, R15, R6, !P1 ;  /* 0x000000060f137207 */ /* 0x000fce0004800000 */
.L_x_207:
[----:B------:R-:W-:Y:S05]  /*9230*/  BSYNC B1 ;  /* 0x0000000000017941 */ /* 0x000fea0003800000 */
.L_x_206:
[----:B------:R-:W-:-:S13]  /*9240*/  LOP3.LUT P1, RZ, R4, 0xff, RZ, 0xc0, !PT ;  /* 0x000000ff04ff7812 */ /* 0x000fda000782c0ff */
[----:B------:R-:W-:Y:S05]  /*9250*/  @P1 BRA `(.L_x_210) ;  /* 0xfffffff4004c1947 */ /* 0x000fea000383ffff */
[----:B------:R-:W-:Y:S05]  /*9260*/  BSYNC B0 ;  /* 0x0000000000007941 */ /* 0x000fea0003800000 */
.L_x_198:
[----:B------:R-:W-:-:S03]  /*9270*/  UMOV UR4, 0xffffffff ;  /* 0xffffffff00047882 */ /* 0x000fc60000000000 */
[----:B------:R-:W-:Y:S05]  /*9280*/  BRA.DIV UR4, `(.L_x_211) ;  /* 0x00000006045c7947 */ /* 0x000fea000b800000 */
[----:B------:R-:W-:-:S13]  /*9290*/  ELECT P6, URZ, PT ;  /* 0x00000000003f782f */ /* 0x000fda00038c0000 */
.L_x_227:
[----:B------:R-:W-:Y:S04]  /*92a0*/  BSSY B0, `(.L_x_212) ;  /* 0x000003d000007945 */ /* 0x000fe80003800000 */
[----:B------:R-:W-:Y:S05]  /*92b0*/  @!P6 BRA `(.L_x_213) ;  /* 0x0000000000ece947 */ /* 0x000fea0003800000 */
[----:B------:R-:W-:-:S04]  /*92c0*/  LOP3.LUT R18, R18, 0x2, RZ, 0xfc, !PT ;  /* 0x0000000212127812 */ /* 0x000fc800078efcff */
[----:B------:R-:W-:-:S13]  /*92d0*/  ISETP.NE.AND P0, PT, R18, 0x3, PT ;  /* 0x000000031200780c */ /* 0x000fda0003f05270 */
[----:B------:R-:W-:Y:S05]  /*92e0*/  @!P0 BRA `(.L_x_214) ;  /* 0x0000000000048947 */ /* 0x000fea0003800000 */
[----:B------:R-:W-:Y:S01]  /*92f0*/  BPT.TRAP 0x1 ;  /* 0x000000040000795c */ /* 0x000fe20000300000 */
.L_x_214:
[----:B------:R-:W0:Y:S01]  /*9300*/  S2R R3, SR_CgaCtaId ;  /* 0x0000000000037919 */ /* 0x000e220000008800 */
[----:B------:R-:W-:-:S04]  /*9310*/  MOV R2, 0x400 ;  /* 0x0000040000027802 */ /* 0x000fc80000000f00 */
[----:B0-----:R-:W-:Y:S02]  /*9320*/  LEA R3, R3, R2, 0x18 ;  /* 0x0000000203037211 */ /* 0x001fe400078ec0ff */
[----:B------:R-:W-:-:S03]  /*9330*/  SHF.L.U32 R2, R0, 0x1f, RZ ;  /* 0x0000001f00027819 */ /* 0x000fc600000006ff */
[----:B------:R-:W-:-:S04]  /*9340*/  VIADD R3, R3, 0x30 ;  /* 0x0000003003037836 */ /* 0x000fc80000000000 */
[C---:B------:R-:W-:Y:S02]  /*9350*/  IMAD R7, R12.reuse, 0x8, R3 ;  /* 0x000000080c077824 */ /* 0x040fe400078e0203 */
[----:B------:R-:W-:Y:S02]  /*9360*/  VIADD R12, R12, 0x1 ;  /* 0x000000010c0c7836 */ /* 0x000fe40000000000 */
[----:B------:R-:W0:Y:S03]  /*9370*/  SYNCS.PHASECHK.TRANS64.TRYWAIT P0, [R7+URZ], R2 ;  /* 0x00000002070075a7 */ /* 0x000e26000800017f */
[----:B------:R-:W-:-:S04]  /*9380*/  ISETP.NE.AND P1, PT, R12, 0x6, PT ;  /* 0x000000060c00780c */ /* 0x000fc80003f25270 */
[----:B------:R-:W-:Y:S02]  /*9390*/  SEL R5, RZ, 0x1, P1 ;  /* 0x00000001ff057807 */ /* 0x000fe40000800000 */
[----:B------:R-:W-:Y:S02]  /*93a0*/  SEL R12, R12, RZ, P1 ;  /* 0x000000ff0c0c7207 */ /* 0x000fe40000800000 */
[----:B------:R-:W-:-:S03]  /*93b0*/  LOP3.LUT R5, R0, R5, RZ, 0x3c, !PT ;  /* 0x0000000500057212 */ /* 0x000fc600078e3cff */
[----:B------:R-:W-:Y:S01]  /*93c0*/  IMAD R9, R12, 0x8, R3 ;  /* 0x000000080c097824 */ /* 0x000fe200078e0203 */
[----:B------:R-:W-:Y:S01]  /*93d0*/  SHF.L.U32 R4, R5, 0x1f, RZ ;  /* 0x0000001f05047819 */ /* 0x000fe200000006ff */
[----:B0-----:R-:W-:Y:S06]  /*93e0*/  @!P0 BRA `(.L_x_215) ;  /* 0x0000000400248947 */ /* 0x001fec0003800000 */
.L_x_228:
[----:B------:R-:W1:Y:S01]  /*93f0*/  SYNCS.PHASECHK.TRANS64.TRYWAIT P0, [R9+URZ], R4 ;  /* 0x00000004090075a7 */ /* 0x000e62000800017f */
[----:B------:R-:W-:-:S05]  /*9400*/  VIADD R0, R12, 0x1 ;  /* 0x000000010c007836 */ /* 0x000fca0000000000 */
[----:B------:R-:W-:-:S04]  /*9410*/  ISETP.NE.AND P1, PT, R0, 0x6, PT ;  /* 0x000000060000780c */ /* 0x000fc80003f25270 */
[----:B0-----:R-:W-:Y:S02]  /*9420*/  SEL R2, RZ, 0x1, P1 ;  /* 0x00000001ff027807 */ /* 0x001fe40000800000 */
[----:B------:R-:W-:Y:S02]  /*9430*/  SEL R0, R0, RZ, P1 ;  /* 0x000000ff00007207 */ /* 0x000fe40000800000 */
[----:B------:R-:W-:-:S03]  /*9440*/  LOP3.LUT R7, R5, R2, RZ, 0x3c, !PT ;  /* 0x0000000205077212 */ /* 0x000fc600078e3cff */
[----:B------:R-:W-:Y:S01]  /*9450*/  IMAD R6, R0, 0x8, R3 ;  /* 0x0000000800067824 */ /* 0x000fe200078e0203 */
[----:B------:R-:W-:Y:S01]  /*9460*/  SHF.L.U32 R5, R7, 0x1f, RZ ;  /* 0x0000001f07057819 */ /* 0x000fe200000006ff */
[----:B-1----:R-:W-:Y:S06]  /*9470*/  @!P0 BRA `(.L_x_216) ;  /* 0x0000000400148947 */ /* 0x002fec0003800000 */
.L_x_229:
[----:B------:R-:W1:Y:S01]  /*9480*/  SYNCS.PHASECHK.TRANS64.TRYWAIT P0, [R6+URZ], R5 ;  /* 0x00000005060075a7 */ /* 0x000e62000800017f */
[----:B------:R-:W-:-:S05]  /*9490*/  VIADD R0, R0, 0x1 ;  /* 0x0000000100007836 */ /* 0x000fca0000000000 */
[----:B------:R-:W-:-:S04]  /*94a0*/  ISETP.NE.AND P1, PT, R0, 0x6, PT ;  /* 0x000000060000780c */ /* 0x000fc80003f25270 */
[----:B------:R-:W-:Y:S02]  /*94b0*/  SEL R2, RZ, 0x1, P1 ;  /* 0x00000001ff027807 */ /* 0x000fe40000800000 */
[----:B------:R-:W-:Y:S02]  /*94c0*/  SEL R0, R0, RZ, P1 ;  /* 0x000000ff00007207 */ /* 0x000fe40000800000 */
[----:B------:R-:W-:-:S03]  /*94d0*/  LOP3.LUT R7, R7, R2, RZ, 0x3c, !PT ;  /* 0x0000000207077212 */ /* 0x000fc600078e3cff */
[----:B0-----:R-:W-:Y:S01]  /*94e0*/  IMAD R9, R0, 0x8, R3 ;  /* 0x0000000800097824 */ /* 0x001fe200078e0203 */
[----:B------:R-:W-:Y:S01]  /*94f0*/  SHF.L.U32 R4, R7, 0x1f, RZ ;  /* 0x0000001f07047819 */ /* 0x000fe200000006ff */
[----:B-1----:R-:W-:Y:S06]  /*9500*/  @!P0 BRA `(.L_x_217) ;  /* 0x0000000400048947 */ /* 0x002fec0003800000 */
.L_x_230:
        /* <DEDUP_REMOVED lines=9> */
.L_x_231:
[----:B------:R-:W1:Y:S01]  /*95a0*/  SYNCS.PHASECHK.TRANS64.TRYWAIT P0, [R6+URZ], R5 ;  /* 0x00000005060075a7 */ /* 0x000e62000800017f */
[----:B------:R-:W-:-:S05]  /*95b0*/  VIADD R0, R0, 0x1 ;  /* 0x0000000100007836 */ /* 0x000fca0000000000 */
[----:B------:R-:W-:-:S04]  /*95c0*/  ISETP.NE.AND P1, PT, R0, 0x6, PT ;  /* 0x000000060000780c */ /* 0x000fc80003f25270 */
[----:B------:R-:W-:Y:S02]  /*95d0*/  SEL R2, RZ, 0x1, P1 ;  /* 0x00000001ff027807 */ /* 0x000fe40000800000 */
[----:B------:R-:W-:Y:S02]  /*95e0*/  SEL R0, R0, RZ, P1 ;  /* 0x000000ff00007207 */ /* 0x000fe40000800000 */
[----:B------:R-:W-:Y:S01]  /*95f0*/  LOP3.LUT R2, R7, R2, RZ, 0x3c, !PT ;  /* 0x0000000207027212 */ /* 0x000fe200078e3cff */
[----:B-1----:R-:W-:Y:S06]  /*9600*/  @!P0 BRA `(.L_x_219) ;  /* 0x0000000000ec8947 */ /* 0x002fec0003800000 */
.L_x_232:
[----:B------:R-:W-:Y:S01]  /*9610*/  IMAD R3, R0, 0x8, R3 ;  /* 0x0000000800037824 */ /* 0x000fe200078e0203 */
[----:B------:R-:W-:-:S07]  /*9620*/  SHF.L.U32 R0, R2, 0x1f, RZ ;  /* 0x0000001f02007819 */ /* 0x000fce00000006ff */
.L_x_220:
[----:B--2---:R2:W3:Y:S02]  /*9630*/  SYNCS.PHASECHK.TRANS64.TRYWAIT P0, [R3+URZ], R0 ;  /* 0x00000000030075a7 */ /* 0x0044e4000800017f */
[----:B---3--:R-:W-:Y:S05]  /*9640*/  @!P0 NANOSLEEP.SYNCS 0x989680 ;  /* 0x009896800000895d */ /* 0x008fea0003900000 */
[----:B------:R-:W3:Y:S02]  /*9650*/  @!P0 SYNCS.PHASECHK.TRANS64 P0, [R3+URZ], R0 ;  /* 0x00000000030085a7 */ /* 0x000ee4000800007f */
[----:B---3--:R-:W-:Y:S05]  /*9660*/  @!P0 BRA `(.L_x_220) ;  /* 0xfffffffc00f08947 */ /* 0x008fea000383ffff */
.L_x_213:
[----:B------:R-:W-:Y:S05]  /*9670*/  BSYNC B0 ;  /* 0x0000000000007941 */ /* 0x000fea0003800000 */
.L_x_212:
[----:B------:R-:W-:Y:S05]  /*9680*/  EXIT ;  /* 0x000000000000794d */ /* 0x000fea0003800000 */
.L_x_17:
[----:B-1----:R1:W2:Y:S02]  /*9690*/  SYNCS.PHASECHK.TRANS64.TRYWAIT P1, [R3+URZ], R0 ;  /* 0x00000000030075a7 */ /* 0x0022a4000802017f */
[----:B--2---:R-:W-:Y:S05]  /*96a0*/  @!P1 NANOSLEEP.SYNCS 0x989680 ;  /* 0x009896800000995d */ /* 0x004fea0003900000 */
[----:B------:R-:W2:Y:S02]  /*96b0*/  @!P1 SYNCS.PHASECHK.TRANS64 P1, [R3+URZ], R0 ;  /* 0x00000000030095a7 */ /* 0x000ea4000802007f */
[----:B--2---:R-:W-:Y:S05]  /*96c0*/  @!P1 BRA `(.L_x_17) ;  /* 0xfffffffc00f09947 */ /* 0x004fea000383ffff */
[----:B------:R-:W-:Y:S05]  /*96d0*/  BRA `(.L_x_16) ;  /* 0xffffff7c00847947 */ /* 0x000fea000383ffff */
.L_x_22:
[----:B-1----:R1:W2:Y:S02]  /*96e0*/  SYNCS.PHASECHK.TRANS64.TRYWAIT P1, [R5+URZ], R4 ;  /* 0x00000004050075a7 */ /* 0x0022a4000802017f */
[----:B--2---:R-:W-:Y:S05]  /*96f0*/  @!P1 NANOSLEEP.SYNCS 0x989680 ;  /* 0x009896800000995d */ /* 0x004fea0003900000 */
[----:B------:R-:W2:Y:S02]  /*9700*/  @!P1 SYNCS.PHASECHK.TRANS64 P1, [R5+URZ], R4 ;  /* 0x00000004050095a7 */ /* 0x000ea4000802007f */
[----:B--2---:R-:W-:Y:S05]  /*9710*/  @!P1 BRA `(.L_x_22) ;  /* 0xfffffffc00f09947 */ /* 0x004fea000383ffff */
[----:B------:R-:W-:Y:S05]  /*9720*/  BRA `(.L_x_21) ;  /* 0xffffff8c00c07947 */ /* 0x000fea000383ffff */
.L_x_199:
[----:B------:R-:W-:Y:S01]  /*9730*/  BSSY B1, `(.L_x_221) ;  /* 0x0000006000017945 */ /* 0x000fe20003800000 */
[----:B------:R-:W-:-:S07]  /*9740*/  IMAD.MOV.U32 R15, RZ, RZ, -0x1 ;  /* 0xffffffffff0f7424 */ /* 0x000fce00078e00ff */
[----:B------:R-:W-:Y:S05]  /*9750*/  WARPSYNC.COLLECTIVE R15, `(.L_x_222) ;  /* 0x000000000f0c7348 */ /* 0x000fea0003c00000 */
[----:B------:R-:W-:Y:S02]  /*9760*/  ELECT P6, UR62, PT ;  /* 0x00000000003e782f */ /* 0x000fe400038c0000 */
[----:B------:R-:W-:Y:S01]  /*9770*/  MOV R14, UR62 ;  /* 0x0000003e000e7c02 */ /* 0x000fe20008000f00 */
[----:B------:R-:W-:Y:S10]  /*9780*/  ENDCOLLECTIVE ;  /* 0x000000000000791b */ /* 0x000ff40003800000 */
.L_x_222:
[----:B------:R-:W-:Y:S05]  /*9790*/  BSYNC B1 ;  /* 0x0000000000017941 */ /* 0x000fea0003800000 */
.L_x_221:
[----:B------:R-:W-:Y:S05]  /*97a0*/  BRA `(.L_x_223) ;  /* 0xfffffff000047947 */ /* 0x000fea000383ffff */
.L_x_202:
[----:B0-----:R0:W1:Y:S02]  /*97b0*/  SYNCS.PHASECHK.TRANS64.TRYWAIT P1, [R14+URZ+0x30], R7 ;  /* 0x000030070e0075a7 */ /* 0x001064000802017f */
[----:B-1----:R-:W-:Y:S05]  /*97c0*/  @!P1 NANOSLEEP.SYNCS 0x989680 ;  /* 0x009896800000995d */ /* 0x002fea0003900000 */
[----:B------:R-:W1:Y:S02]  /*97d0*/  @!P1 SYNCS.PHASECHK.TRANS64 P1, [R14+URZ+0x30], R7 ;  /* 0x000030070e0095a7 */ /* 0x000e64000802007f */
[----:B-1----:R-:W-:Y:S05]  /*97e0*/  @!P1 BRA `(.L_x_202) ;  /* 0xfffffffc00f09947 */ /* 0x002fea000383ffff */
[----:B------:R-:W-:Y:S05]  /*97f0*/  BRA `(.L_x_224) ;  /* 0xfffffff000387947 */ /* 0x000fea000383ffff */
.L_x_211:
[----:B------:R-:W-:Y:S01]  /*9800*/  BSSY B0, `(.L_x_225) ;  /* 0x0000006000007945 */ /* 0x000fe20003800000 */
[----:B------:R-:W-:-:S07]  /*9810*/  IMAD.MOV.U32 R15, RZ, RZ, -0x1 ;  /* 0xffffffffff0f7424 */ /* 0x000fce00078e00ff */
[----:B------:R-:W-:Y:S05]  /*9820*/  WARPSYNC.COLLECTIVE R15, `(.L_x_226) ;  /* 0x000000000f0c7348 */ /* 0x000fea0003c00000 */
[----:B------:R-:W-:Y:S02]  /*9830*/  ELECT P6, UR62, PT ;  /* 0x00000000003e782f */ /* 0x000fe400038c0000 */
[----:B------:R-:W-:Y:S01]  /*9840*/  MOV R14, UR62 ;  /* 0x0000003e000e7c02 */ /* 0x000fe20008000f00 */
[----:B------:R-:W-:Y:S10]  /*9850*/  ENDCOLLECTIVE ;  /* 0x000000000000791b */ /* 0x000ff40003800000 */
.L_x_226:
[----:B------:R-:W-:Y:S05]  /*9860*/  BSYNC B0 ;  /* 0x0000000000007941 */ /* 0x000fea0003800000 */
.L_x_225:
[----:B------:R-:W-:Y:S05]  /*9870*/  BRA `(.L_x_227) ;  /* 0xfffffff800887947 */ /* 0x000fea000383ffff */
.L_x_215:
[----:B0-----:R0:W1:Y:S02]  /*9880*/  SYNCS.PHASECHK.TRANS64.TRYWAIT P0, [R7+URZ], R2 ;  /* 0x00000002070075a7 */ /* 0x001064000800017f */
[----:B-1----:R-:W-:Y:S05]  /*9890*/  @!P0 NANOSLEEP.SYNCS 0x989680 ;  /* 0x009896800000895d */ /* 0x002fea0003900000 */
[----:B------:R-:W1:Y:S02]  /*98a0*/  @!P0 SYNCS.PHASECHK.TRANS64 P0, [R7+URZ], R2 ;  /* 0x00000002070085a7 */ /* 0x000e64000800007f */
[----:B-1----:R-:W-:Y:S05]  /*98b0*/  @!P0 BRA `(.L_x_215) ;  /* 0xfffffffc00f08947 */ /* 0x002fea000383ffff */
[----:B------:R-:W-:Y:S05]  /*98c0*/  BRA `(.L_x_228) ;  /* 0xfffffff800c87947 */ /* 0x000fea000383ffff */
.L_x_216:
[----:B0-----:R0:W1:Y:S02]  /*98d0*/  SYNCS.PHASECHK.TRANS64.TRYWAIT P0, [R9+URZ], R4 ;  /* 0x00000004090075a7 */ /* 0x001064000800017f */
[----:B-1----:R-:W-:Y:S05]  /*98e0*/  @!P0 NANOSLEEP.SYNCS 0x989680 ;  /* 0x009896800000895d */ /* 0x002fea0003900000 */
[----:B------:R-:W1:Y:S02]  /*98f0*/  @!P0 SYNCS.PHASECHK.TRANS64 P0, [R9+URZ], R4 ;  /* 0x00000004090085a7 */ /* 0x000e64000800007f */
[----:B-1----:R-:W-:Y:S05]  /*9900*/  @!P0 BRA `(.L_x_216) ;  /* 0xfffffffc00f08947 */ /* 0x002fea000383ffff */
[----:B------:R-:W-:Y:S05]  /*9910*/  BRA `(.L_x_229) ;  /* 0xfffffff800d87947 */ /* 0x000fea000383ffff */
.L_x_217:
[----:B0-----:R0:W1:Y:S02]  /*9920*/  SYNCS.PHASECHK.TRANS64.TRYWAIT P0, [R6+URZ], R5 ;  /* 0x00000005060075a7 */ /* 0x001064000800017f */
[----:B-1----:R-:W-:Y:S05]  /*9930*/  @!P0 NANOSLEEP.SYNCS 0x989680 ;  /* 0x009896800000895d */ /* 0x002fea0003900000 */
[----:B------:R-:W1:Y:S02]  /*9940*/  @!P0 SYNCS.PHASECHK.TRANS64 P0, [R6+URZ], R5 ;  /* 0x00000005060085a7 */ /* 0x000e64000800007f */
[----:B-1----:R-:W-:Y:S05]  /*9950*/  @!P0 BRA `(.L_x_217) ;  /* 0xfffffffc00f08947 */ /* 0x002fea000383ffff */
[----:B------:R-:W-:Y:S05]  /*9960*/  BRA `(.L_x_230) ;  /* 0xfffffff800e87947 */ /* 0x000fea000383ffff */
.L_x_218:
[----:B0-----:R0:W1:Y:S02]  /*9970*/  SYNCS.PHASECHK.TRANS64.TRYWAIT P0, [R9+URZ], R4 ;  /* 0x00000004090075a7 */ /* 0x001064000800017f */
[----:B-1----:R-:W-:Y:S05]  /*9980*/  @!P0 NANOSLEEP.SYNCS 0x989680 ;  /* 0x009896800000895d */ /* 0x002fea0003900000 */
[----:B------:R-:W1:Y:S02]  /*9990*/  @!P0 SYNCS.PHASECHK.TRANS64 P0, [R9+URZ], R4 ;  /* 0x00000004090085a7 */ /* 0x000e64000800007f */
[----:B-1----:R-:W-:Y:S05]  /*99a0*/  @!P0 BRA `(.L_x_218) ;  /* 0xfffffffc00f08947 */ /* 0x002fea000383ffff */
[----:B------:R-:W-:Y:S05]  /*99b0*/  BRA `(.L_x_231) ;  /* 0xfffffff800f87947 */ /* 0x000fea000383ffff */
.L_x_219:
[----:B-1----:R1:W2:Y:S02]  /*99c0*/  SYNCS.PHASECHK.TRANS64.TRYWAIT P0, [R6+URZ], R5 ;  /* 0x00000005060075a7 */ /* 0x0022a4000800017f */
[----:B--2---:R-:W-:Y:S05]  /*99d0*/  @!P0 NANOSLEEP.SYNCS 0x989680 ;  /* 0x009896800000895d */ /* 0x004fea0003900000 */
[----:B------:R-:W2:Y:S02]  /*99e0*/  @!P0 SYNCS.PHASECHK.TRANS64 P0, [R6+URZ], R5 ;  /* 0x00000005060085a7 */ /* 0x000ea4000800007f */
[----:B--2---:R-:W-:Y:S05]  /*99f0*/  @!P0 BRA `(.L_x_219) ;  /* 0xfffffffc00f08947 */ /* 0x004fea000383ffff */
[----:B------:R-:W-:Y:S05]  /*9a00*/  BRA `(.L_x_232) ;  /* 0xfffffffc00007947 */ /* 0x000fea000383ffff */
.L_x_233:
[----:B------:R-:W-:-:S00]  /*9a10*/  BRA `(.L_x_233) ;  /* 0xfffffffc00fc7947 */ /* 0x000fc0000383ffff */
[----:B------:R-:W-:-:S00]  /*9a20*/  NOP ;  /* 0x0000000000007918 */ /* 0x000fc00000000000 */
        /* <DEDUP_REMOVED lines=13> */
.L_x_234:


//--------------------- .nv.global.init           --------------------------
	.section	.nv.global.init,"aw",@progbits
.nv.global.init:
	.type		$str$22,@object
	.size		$str$22,($str$23 - $str$22)
$str$22:
        /*0000*/ 	.byte	0x6b, 0x5f, 0x74, 0x69, 0x6c, 0x65, 0x5f, 0x63, 0x6f, 0x75, 0x6e, 0x74, 0x20, 0x3e, 0x3d, 0x20
        /*0010*/ 	.byte	0x31, 0x00
	.type		$str$23,@object
	.size		$str$23,(__unnamed_1 - $str$23)
$str$23:
        /*0012*/ 	.byte	0x2f, 0x74, 0x6d, 0x70, 0x2f, 0x63, 0x75, 0x74, 0x6c, 0x61, 0x73, 0x73, 0x5f, 0x73, 0x77, 0x65
        /*0022*/ 	.byte	0x65, 0x70, 0x5f, 0x73, 0x72, 0x63, 0x2f, 0x69, 0x6e, 0x63, 0x6c, 0x75, 0x64, 0x65, 0x2f, 0x63
        /*0032*/ 	.byte	0x75, 0x74, 0x6c, 0x61, 0x73, 0x73, 0x2f, 0x67, 0x65, 0x6d, 0x6d, 0x2f, 0x63, 0x6f, 0x6c, 0x6c
        /*0042*/ 	.byte	0x65, 0x63, 0x74, 0x69, 0x76, 0x65, 0x2f, 0x73, 0x6d, 0x39, 0x30, 0x5f, 0x6d, 0x6d, 0x61, 0x5f
        /*0052*/ 	.byte	0x74, 0x6d, 0x61, 0x5f, 0x67, 0x6d, 0x6d, 0x61, 0x5f, 0x73, 0x73, 0x5f, 0x77, 0x61, 0x72, 0x70
        /*0062*/ 	.byte	0x73, 0x70, 0x65, 0x63, 0x69, 0x61, 0x6c, 0x69, 0x7a, 0x65, 0x64, 0x2e, 0x68, 0x70, 0x70, 0x00
	.type		__unnamed_1,@object
	.size		__unnamed_1,(.L_0 - __unnamed_1)
__unnamed_1:
        /*0072*/ 	.byte	0x76, 0x6f, 0x69, 0x64, 0x20, 0x63, 0x75, 0x74, 0x6c, 0x61, 0x73, 0x73, 0x3a, 0x3a, 0x67, 0x65
        /* <DEDUP_REMOVED lines=172> */
        /*0b42*/ 	.byte	0x5d, 0x00
.L_0:


//--------------------- .nv.shared._ZN7cutlass13device_kernelINS_4gemm6kernel13GemmUniversalIN4cute5tupleIJiiiiEEENS1_10collective13CollectiveMmaINS1_34MainloopSm90TmaGmmaWarpSpecializedILi6ENS5_IJNS4_1CILi1EEESB_SB_EEENS1_35KernelTmaWarpSpecializedCooperativeEEENS5_IJNSA_ILi192EEENSA_ILi80EEENSA_ILi128EEEEEEaNS5_IJlSB_lEEEaSJ_NS4_8TiledMMAINS4_8MMA_AtomIJNS4_4SM904GMMA26MMA_64x16x32_S32S8S8_SS_TNEEEENS4_6LayoutINS5_IJNSA_ILi2EEESB_SB_EEENS5_IJSB_NSA_ILi0EEEST_EEEEENS5_IJNS4_10UnderscoreESW_SW_EEEEENS4_13SM90_TMA_LOADENS4_14ComposedLayoutINS4_7SwizzleILi3ELi4ELi3EEENS4_18smem_ptr_flag_bitsILi8EEENSQ_INS5_IJNSA_ILi8EEESH_EEENS5_IJSH_SB_EEEEEEEvNS4_8identityESZ_S19_vS1A_EENS_8epilogue10collective6detail29Sm90TmaWarpSpecializedAdapterINS1D_15DefaultEpilogueIaSJ_SJ_NS1C_6thread17LinearCombinationIaLi1EiiLNS1H_9ScaleType4KindE0ELNS_15FloatRoundStyleE2EaEENS1_15EpilogueDefaultEEEEEvvEEEEvNT_6ParamsE --------------------------
	.section	.nv.shared._ZN7cutlass13device_kernelINS_4gemm6kernel13GemmUniversalIN4cute5tupleIJiiiiEEENS1_10collective13CollectiveMmaINS1_34MainloopSm90TmaGmmaWarpSpecializedILi6ENS5_IJNS4_1CILi1EEESB_SB_EEENS1_35KernelTmaWarpSpecializedCooperativeEEENS5_IJNSA_ILi192EEENSA_ILi80EEENSA_ILi128EEEEEEaNS5_IJlSB_lEEEaSJ_NS4_8TiledMMAINS4_8MMA_AtomIJNS4_4SM904GMMA26MMA_64x16x32_S32S8S8_SS_TNEEEENS4_6LayoutINS5_IJNSA_ILi2EEESB_SB_EEENS5_IJSB_NSA_ILi0EEEST_EEEEENS5_IJNS4_10UnderscoreESW_SW_EEEEENS4_13SM90_TMA_LOADENS4_14ComposedLayoutINS4_7SwizzleILi3ELi4ELi3EEENS4_18smem_ptr_flag_bitsILi8EEENSQ_INS5_IJNSA_ILi8EEESH_EEENS5_IJSH_SB_EEEEEEEvNS4_8identityESZ_S19_vS1A_EENS_8epilogue10collective6detail29Sm90TmaWarpSpecializedAdapterINS1D_15DefaultEpilogueIaSJ_SJ_NS1C_6thread17LinearCombinationIaLi1EiiLNS1H_9ScaleType4KindE0ELNS_15FloatRoundStyleE2EaEENS1_15EpilogueDefaultEEEEEvvEEEEvNT_6ParamsE,"aw",@nobits
	.sectionflags	@""
	.align	16
	.zero		1024


//--------------------- .nv.shared.reserved.0     --------------------------
	.section	.nv.shared.reserved.0,"aw",@nobits
	.weak		__nv_reservedSMEM_offset_0_alias
	.size		__nv_reservedSMEM_offset_0_alias, 0, 0
	.other		__nv_reservedSMEM_offset_0_alias,@"STO_CUDA_RESERVED_SHARED STV_DEFAULT"
__nv_reservedSMEM_offset_0_alias:
	.zero		0


//--------------------- .nv.global                --------------------------
	.section	.nv.global,"aw",@nobits
.nv.global:
	.type		_ZN39_INTERNAL_a350531c_4_k_cu_9337481c_78624cute1_E,@object
	.size		_ZN39_INTERNAL_a350531c_4_k_cu_9337481c_78624cute1_E,(_ZN39_INTERNAL_a350531c_4_k_cu_9337481c_78624cuda3std3__45__cpo6cbeginE - _ZN39_INTERNAL_a350531c_4_k_cu_9337481c_78624cute1_E)
_ZN39_INTERNAL_a350531c_4_k_cu_9337481c_78624cute1_E:
	.zero		1
	.type		_ZN39_INTERNAL_a350531c_4_k_cu_9337481c_78624cuda3std3__45__cpo6cbeginE,@object
	.size		_ZN39_INTERNAL_a350531c_4_k_cu_9337481c_78624cuda3std3__45__cpo6cbeginE,(_ZN39_INTERNAL_a350531c_4_k_cu_9337481c_78624cuda3std3__48in_placeE - _ZN39_INTERNAL_a350531c_4_k_cu_9337481c_78624cuda3std3__45__cpo6cbeginE)
_ZN39_INTERNAL_a350531c_4_k_cu_9337481c_78624cuda3std3__45__cpo6cbeginE:
	.zero		1
	.type		_ZN39_INTERNAL_a350531c_4_k_cu_9337481c_78624cuda3std3__48in_placeE,@object
	.size		_ZN39_INTERNAL_a350531c_4_k_cu_9337481c_78624cuda3std3__48in_placeE,(_ZN39_INTERNAL_a350531c_4_k_cu_9337481c_78624cuda3std6ranges3__45__cpo9iter_moveE - _ZN39_INTERNAL_a350531c_4_k_cu_9337481c_78624cuda3std3__48in_placeE)
_ZN39_INTERNAL_a350531c_4_k_cu_9337481c_78624cuda3std3__48in_placeE:
	.zero		1
	.type		_ZN39_INTERNAL_a350531c_4_k_cu_9337481c_78624cuda3std6ranges3__45__cpo9iter_moveE,@object
	.size		_ZN39_INTERNAL_a350531c_4_k_cu_9337481c_78624cuda3std6ranges3__45__cpo9iter_moveE,(_ZN39_INTERNAL_a350531c_4_k_cu_9337481c_78624cuda3std3__45__cpo5beginE - _ZN39_INTERNAL_a350531c_4_k_cu_9337481c_78624cuda3std6ranges3__45__cpo9iter_moveE)
_ZN39_INTERNAL_a350531c_4_k_cu_9337481c_78624cuda3std6ranges3__45__cpo9iter_moveE:
	.zero		1
	.type		_ZN39_INTERNAL_a350531c_4_k_cu_9337481c_78624cuda3std3__45__cpo5beginE,@object
	.size		_ZN39_INTERNAL_a350531c_4_k_cu_9337481c_78624cuda3std3__45__cpo5beginE,(_ZN39_INTERNAL_a350531c_4_k_cu_9337481c_78624cuda3std3__441_GLOBAL__N__a350531c_4_k_cu_9337481c_78626ignoreE - _ZN39_INTERNAL_a350531c_4_k_cu_9337481c_78624cuda3std3__45__cpo5beginE)
_ZN39_INTERNAL_a350531c_4_k_cu_9337481c_78624cuda3std3__45__cpo5beginE:
	.zero		1
	.type		_ZN39_INTERNAL_a350531c_4_k_cu_9337481c_78624cuda3std3__441_GLOBAL__N__a350531c_4_k_cu_9337481c_78626ignoreE,@object
	.size		_ZN39_INTERNAL_a350531c_4_k_cu_9337481c_78624cuda3std3__441_GLOBAL__N__a350531c_4_k_cu_9337481c_78626ignoreE,(_ZN39_INTERNAL_a350531c_4_k_cu_9337481c_78624cute7productE - _ZN39_INTERNAL_a350531c_4_k_cu_9337481c_78624cuda3std3__441_GLOBAL__N__a350531c_4_k_cu_9337481c_78626ignoreE)
_ZN39_INTERNAL_a350531c_4_k_cu_9337481c_78624cuda3std3__441_GLOBAL__N__a350531c_4_k_cu_9337481c_78626ignoreE:
	.zero		1
	.type		_ZN39_INTERNAL_a350531c_4_k_cu_9337481c_78624cute7productE,@object
	.size		_ZN39_INTERNAL_a350531c_4_k_cu_9337481c_78624cute7productE,(_ZN39_INTERNAL_a350531c_4_k_cu_9337481c_78624cuda3std3__45__cpo3endE - _ZN39_INTERNAL_a350531c_4_k_cu_9337481c_78624cute7productE)
_ZN39_INTERNAL_a350531c_4_k_cu_9337481c_78624cute7productE:
	.zero		1
	.type		_ZN39_INTERNAL_a350531c_4_k_cu_9337481c_78624cuda3std3__45__cpo3endE,@object
	.size		_ZN39_INTERNAL_a350531c_4_k_cu_9337481c_78624cuda3std3__45__cpo3endE,(_ZN39_INTERNAL_a350531c_4_k_cu_9337481c_78624cuda3std3__419piecewise_constructE - _ZN39_INTERNAL_a350531c_4_k_cu_9337481c_78624cuda3std3__45__cpo3endE)
_ZN39_INTERNAL_a350531c_4_k_cu_9337481c_78624cuda3std3__45__cpo3endE:
	.zero		1
	.type		_ZN39_INTERNAL_a350531c_4_k_cu_9337481c_78624cuda3std3__419piecewise_constructE,@object
	.size		_ZN39_INTERNAL_a350531c_4_k_cu_9337481c_78624cuda3std3__419piecewise_constructE,(_ZN39_INTERNAL_a350531c_4_k_cu_9337481c_78624cuda3std3__45__cpo4cendE - _ZN39_INTERNAL_a350531c_4_k_cu_9337481c_78624cuda3std3__419piecewise_constructE)
_ZN39_INTERNAL_a350531c_4_k_cu_9337481c_78624cuda3std3__419piecewise_constructE:
	.zero		1
	.type		_ZN39_INTERNAL_a350531c_4_k_cu_9337481c_78624cuda3std3__45__cpo4cendE,@object
	.size		_ZN39_INTERNAL_a350531c_4_k_cu_9337481c_78624cuda3std3__45__cpo4cendE,(_ZN39_INTERNAL_a350531c_4_k_cu_9337481c_78624cuda3std6ranges3__45__cpo4swapE - _ZN39_INTERNAL_a350531c_4_k_cu_9337481c_78624cuda3std3__45__cpo4cendE)
_ZN39_INTERNAL_a350531c_4_k_cu_9337481c_78624cuda3std3__45__cpo4cendE:
	.zero		1
	.type		_ZN39_INTERNAL_a350531c_4_k_cu_9337481c_78624cuda3std6ranges3__45__cpo4swapE,@object
	.size		_ZN39_INTERNAL_a350531c_4_k_cu_9337481c_78624cuda3std6ranges3__45__cpo4swapE,(.L_8 - _ZN39_INTERNAL_a350531c_4_k_cu_9337481c_78624cuda3std6ranges3__45__cpo4swapE)
_ZN39_INTERNAL_a350531c_4_k_cu_9337481c_78624cuda3std6ranges3__45__cpo4swapE:
	.zero		1
.L_8:


//--------------------- .nv.constant0._ZN7cutlass13device_kernelINS_4gemm6kernel13GemmUniversalIN4cute5tupleIJiiiiEEENS1_10collective13CollectiveMmaINS1_34MainloopSm90TmaGmmaWarpSpecializedILi6ENS5_IJNS4_1CILi1EEESB_SB_EEENS1_35KernelTmaWarpSpecializedCooperativeEEENS5_IJNSA_ILi192EEENSA_ILi80EEENSA_ILi128EEEEEEaNS5_IJlSB_lEEEaSJ_NS4_8TiledMMAINS4_8MMA_AtomIJNS4_4SM904GMMA26MMA_64x16x32_S32S8S8_SS_TNEEEENS4_6LayoutINS5_IJNSA_ILi2EEESB_SB_EEENS5_IJSB_NSA_ILi0EEEST_EEEEENS5_IJNS4_10UnderscoreESW_SW_EEEEENS4_13SM90_TMA_LOADENS4_14ComposedLayoutINS4_7SwizzleILi3ELi4ELi3EEENS4_18smem_ptr_flag_bitsILi8EEENSQ_INS5_IJNSA_ILi8EEESH_EEENS5_IJSH_SB_EEEEEEEvNS4_8identityESZ_S19_vS1A_EENS_8epilogue10collective6detail29Sm90TmaWarpSpecializedAdapterINS1D_15DefaultEpilogueIaSJ_SJ_NS1C_6thread17LinearCombinationIaLi1EiiLNS1H_9ScaleType4KindE0ELNS_15FloatRoundStyleE2EaEENS1_15EpilogueDefaultEEEEEvvEEEEvNT_6ParamsE --------------------------
	.section	.nv.constant0._ZN7cutlass13device_kernelINS_4gemm6kernel13GemmUniversalIN4cute5tupleIJiiiiEEENS1_10collective13CollectiveMmaINS1_34MainloopSm90TmaGmmaWarpSpecializedILi6ENS5_IJNS4_1CILi1EEESB_SB_EEENS1_35KernelTmaWarpSpecializedCooperativeEEENS5_IJNSA_ILi192EEENSA_ILi80EEENSA_ILi128EEEEEEaNS5_IJlSB_lEEEaSJ_NS4_8TiledMMAINS4_8MMA_AtomIJNS4_4SM904GMMA26MMA_64x16x32_S32S8S8_SS_TNEEEENS4_6LayoutINS5_IJNSA_ILi2EEESB_SB_EEENS5_IJSB_NSA_ILi0EEEST_EEEEENS5_IJNS4_10UnderscoreESW_SW_EEEEENS4_13SM90_TMA_LOADENS4_14ComposedLayoutINS4_7SwizzleILi3ELi4ELi3EEENS4_18smem_ptr_flag_bitsILi8EEENSQ_INS5_IJNSA_ILi8EEESH_EEENS5_IJSH_SB_EEEEEEEvNS4_8identityESZ_S19_vS1A_EENS_8epilogue10collective6detail29Sm90TmaWarpSpecializedAdapterINS1D_15DefaultEpilogueIaSJ_SJ_NS1C_6thread17LinearCombinationIaLi1EiiLNS1H_9ScaleType4KindE0ELNS_15FloatRoundStyleE2EaEENS1_15EpilogueDefaultEEEEEvvEEEEvNT_6ParamsE,"a",@progbits
	.sectionflags	@""
	.align	4
.nv.constant0._ZN7cutlass13device_kernelINS_4gemm6kernel13GemmUniversalIN4cute5tupleIJiiiiEEENS1_10collective13CollectiveMmaINS1_34MainloopSm90TmaGmmaWarpSpecializedILi6ENS5_IJNS4_1CILi1EEESB_SB_EEENS1_35KernelTmaWarpSpecializedCooperativeEEENS5_IJNSA_ILi192EEENSA_ILi80EEENSA_ILi128EEEEEEaNS5_IJlSB_lEEEaSJ_NS4_8TiledMMAINS4_8MMA_AtomIJNS4_4SM904GMMA26MMA_64x16x32_S32S8S8_SS_TNEEEENS4_6LayoutINS5_IJNSA_ILi2EEESB_SB_EEENS5_IJSB_NSA_ILi0EEEST_EEEEENS5_IJNS4_10UnderscoreESW_SW_EEEEENS4_13SM90_TMA_LOADENS4_14ComposedLayoutINS4_7SwizzleILi3ELi4ELi3EEENS4_18smem_ptr_flag_bitsILi8EEENSQ_INS5_IJNSA_ILi8EEESH_EEENS5_IJSH_SB_EEEEEEEvNS4_8identityESZ_S19_vS1A_EENS_8epilogue10collective6detail29Sm90TmaWarpSpecializedAdapterINS1D_15DefaultEpilogueIaSJ_SJ_NS1C_6thread17LinearCombinationIaLi1EiiLNS1H_9ScaleType4KindE0ELNS_15FloatRoundStyleE2EaEENS1_15EpilogueDefaultEEEEEvvEEEEvNT_6ParamsE:
	.zero		1664


//--------------------- SYMBOLS --------------------------

	.type		.nv.reservedSmem.offset0,@object
	.size		.nv.reservedSmem.offset0,0x4
	.type		__assertfail,@function
